//
// Generated by NVIDIA NVVM Compiler
//
// Compiler Build ID: CL-36424714
// Cuda compilation tools, release 13.0, V13.0.88
// Based on NVVM 20.0.0
//

.version 9.0
.target sm_100
.address_size 64

	// .globl	_Z24multiplica_matriz_passo1PdS_S_m
.extern .func  (.param .b32 func_retval0) vprintf
(
	.param .b64 vprintf_param_0,
	.param .b64 vprintf_param_1
)
;
.global .align 1 .b8 $str[52] = {67, 91, 37, 108, 108, 117, 93, 91, 37, 108, 108, 117, 93, 32, 61, 32, 65, 91, 37, 108, 108, 117, 93, 91, 37, 108, 108, 117, 93, 32, 42, 32, 66, 91, 37, 108, 108, 117, 93, 91, 37, 108, 108, 117, 93, 32, 61, 32, 37, 102, 10};
.global .align 1 .b8 $str$1[38] = {69, 114, 114, 111, 32, 110, 97, 32, 109, 117, 108, 116, 105, 112, 108, 105, 99, 97, 195, 167, 195, 163, 111, 32, 100, 101, 32, 109, 97, 116, 114, 105, 122, 101, 115, 33, 10};

.visible .entry _Z24multiplica_matriz_passo1PdS_S_m(
	.param .u64 .ptr .align 1 _Z24multiplica_matriz_passo1PdS_S_m_param_0,
	.param .u64 .ptr .align 1 _Z24multiplica_matriz_passo1PdS_S_m_param_1,
	.param .u64 .ptr .align 1 _Z24multiplica_matriz_passo1PdS_S_m_param_2,
	.param .u64 _Z24multiplica_matriz_passo1PdS_S_m_param_3
)
{
	.local .align 8 .b8 	__local_depot0[56];
	.reg .b64 	%SP;
	.reg .b64 	%SPL;
	.reg .pred 	%p<2>;
	.reg .b32 	%r<6>;
	.reg .b64 	%rd<25>;
	.reg .b64 	%fd<4>;

	mov.u64 	%SPL, __local_depot0;
	cvta.local.u64 	%SP, %SPL;
	ld.param.u64 	%rd1, [_Z24multiplica_matriz_passo1PdS_S_m_param_0];
	ld.param.u64 	%rd2, [_Z24multiplica_matriz_passo1PdS_S_m_param_1];
	ld.param.u64 	%rd3, [_Z24multiplica_matriz_passo1PdS_S_m_param_2];
	ld.param.u64 	%rd4, [_Z24multiplica_matriz_passo1PdS_S_m_param_3];
	mov.u32 	%r1, %tid.x;
	setp.ne.s32 	%p1, %r1, 1;
	@%p1 bra 	$L__BB0_2;
	add.u64 	%rd5, %SP, 0;
	add.u64 	%rd6, %SPL, 0;
	cvta.to.global.u64 	%rd7, %rd1;
	cvta.to.global.u64 	%rd8, %rd2;
	cvta.to.global.u64 	%rd9, %rd3;
	mov.u32 	%r2, %ctaid.x;
	cvt.u64.u32 	%rd10, %r2;
	mov.u32 	%r3, %ctaid.y;
	cvt.u64.u32 	%rd11, %r3;
	mul.lo.s64 	%rd12, %rd4, %rd11;
	shl.b64 	%rd13, %rd12, 3;
	add.s64 	%rd14, %rd7, %rd13;
	ld.global.f64 	%fd1, [%rd14+8];
	add.s64 	%rd15, %rd4, %rd10;
	shl.b64 	%rd16, %rd15, 3;
	add.s64 	%rd17, %rd8, %rd16;
	ld.global.f64 	%fd2, [%rd17];
	mul.f64 	%fd3, %fd1, %fd2;
	add.s64 	%rd18, %rd12, %rd10;
	mad.lo.s64 	%rd19, %rd4, %rd4, %rd18;
	shl.b64 	%rd20, %rd19, 3;
	add.s64 	%rd21, %rd9, %rd20;
	st.global.f64 	[%rd21], %fd3;
	st.local.u64 	[%rd6], %rd11;
	st.local.u64 	[%rd6+8], %rd10;
	st.local.u64 	[%rd6+16], %rd11;
	mov.b64 	%rd22, 1;
	st.local.u64 	[%rd6+24], %rd22;
	st.local.u64 	[%rd6+32], %rd22;
	st.local.u64 	[%rd6+40], %rd10;
	st.local.f64 	[%rd6+48], %fd3;
	mov.u64 	%rd23, $str;
	cvta.global.u64 	%rd24, %rd23;
	{ // callseq 0, 0
	.param .b64 param0;
	st.param.b64 	[param0], %rd24;
	.param .b64 param1;
	st.param.b64 	[param1], %rd5;
	.param .b32 retval0;
	call.uni (retval0), 
	vprintf, 
	(
	param0, 
	param1
	);
	ld.param.b32 	%r4, [retval0];
	} // callseq 0
	bar.sync 	0;
$L__BB0_2:
	ret;

}
	// .globl	_Z24multiplica_matriz_passo2PdS_S_m
.visible .entry _Z24multiplica_matriz_passo2PdS_S_m(
	.param .u64 .ptr .align 1 _Z24multiplica_matriz_passo2PdS_S_m_param_0,
	.param .u64 .ptr .align 1 _Z24multiplica_matriz_passo2PdS_S_m_param_1,
	.param .u64 .ptr .align 1 _Z24multiplica_matriz_passo2PdS_S_m_param_2,
	.param .u64 _Z24multiplica_matriz_passo2PdS_S_m_param_3
)
{
	.reg .pred 	%p<4>;
	.reg .b32 	%r<9>;
	.reg .b64 	%rd<22>;
	.reg .b64 	%fd<4>;

	ld.param.u64 	%rd9, [_Z24multiplica_matriz_passo2PdS_S_m_param_2];
	ld.param.u64 	%rd10, [_Z24multiplica_matriz_passo2PdS_S_m_param_3];
	mov.u32 	%r1, %tid.x;
	mov.u32 	%r8, %ntid.x;
	setp.ge.u32 	%p1, %r1, %r8;
	@%p1 bra 	$L__BB1_4;
	cvta.to.global.u64 	%rd1, %rd9;
	mul.lo.s64 	%rd2, %rd10, %rd10;
	mov.u32 	%r5, %ctaid.x;
	cvt.u64.u32 	%rd12, %r5;
	mov.u32 	%r6, %ctaid.y;
	cvt.u64.u32 	%rd13, %r6;
	mad.lo.s64 	%rd3, %rd10, %rd13, %rd12;
	shl.b32 	%r7, %r1, 1;
	cvt.u64.u32 	%rd4, %r7;
	mov.b64 	%rd21, 1;
$L__BB1_2:
	mul.lo.s64 	%rd6, %rd21, %rd4;
	add.s64 	%rd7, %rd6, %rd21;
	max.u64 	%rd14, %rd6, %rd7;
	setp.ge.u64 	%p2, %rd14, %rd10;
	@%p2 bra 	$L__BB1_4;
	mad.lo.s64 	%rd15, %rd7, %rd2, %rd3;
	shl.b64 	%rd16, %rd15, 3;
	add.s64 	%rd17, %rd1, %rd16;
	ld.global.f64 	%fd1, [%rd17];
	mad.lo.s64 	%rd18, %rd6, %rd2, %rd3;
	shl.b64 	%rd19, %rd18, 3;
	add.s64 	%rd20, %rd1, %rd19;
	ld.global.f64 	%fd2, [%rd20];
	add.f64 	%fd3, %fd1, %fd2;
	st.global.f64 	[%rd20], %fd3;
	shl.b64 	%rd21, %rd21, 1;
	shr.u32 	%r8, %r8, 1;
	bar.sync 	0;
	setp.lt.u32 	%p3, %r1, %r8;
	@%p3 bra 	$L__BB1_2;
$L__BB1_4:
	ret;

}
	// .globl	_Z11checkMultOkPdS_S_m
.visible .entry _Z11checkMultOkPdS_S_m(
	.param .u64 .ptr .align 1 _Z11checkMultOkPdS_S_m_param_0,
	.param .u64 .ptr .align 1 _Z11checkMultOkPdS_S_m_param_1,
	.param .u64 .ptr .align 1 _Z11checkMultOkPdS_S_m_param_2,
	.param .u64 _Z11checkMultOkPdS_S_m_param_3
)
{
	.reg .pred 	%p<26>;
	.reg .b32 	%r<31>;
	.reg .b64 	%rd<134>;
	.reg .b64 	%fd<83>;

	ld.param.u64 	%rd31, [_Z11checkMultOkPdS_S_m_param_0];
	ld.param.u64 	%rd33, [_Z11checkMultOkPdS_S_m_param_1];
	ld.param.u64 	%rd34, [_Z11checkMultOkPdS_S_m_param_2];
	ld.param.u64 	%rd32, [_Z11checkMultOkPdS_S_m_param_3];
	cvta.to.global.u64 	%rd1, %rd33;
	cvta.to.global.u64 	%rd2, %rd34;
	setp.eq.s64 	%p1, %rd32, 0;
	@%p1 bra 	$L__BB2_45;
	and.b64  	%rd3, %rd32, 7;
	add.s64 	%rd4, %rd3, -1;
	and.b64  	%rd5, %rd32, 3;
	and.b64  	%rd6, %rd32, -8;
	and.b64  	%rd7, %rd32, 1;
	shl.b64 	%rd8, %rd32, 3;
	cvta.to.global.u64 	%rd9, %rd31;
	mov.b64 	%rd126, 0;
$L__BB2_2:
	mul.lo.s64 	%rd11, %rd126, %rd32;
	mul.lo.s64 	%rd12, %rd11, %rd32;
	mad.lo.s64 	%rd37, %rd8, %rd126, %rd1;
	add.s64 	%rd13, %rd37, 32;
	mov.b64 	%rd127, 0;
$L__BB2_3:
	setp.lt.u64 	%p2, %rd32, 8;
	mul.lo.s64 	%rd39, %rd127, %rd32;
	add.s64 	%rd15, %rd39, %rd12;
	add.s64 	%rd40, %rd39, %rd126;
	shl.b64 	%rd41, %rd40, 3;
	add.s64 	%rd16, %rd9, %rd41;
	mov.b64 	%rd132, 0;
	@%p2 bra 	$L__BB2_22;
	add.s64 	%rd42, %rd11, %rd127;
	mad.lo.s64 	%rd43, %rd8, %rd42, %rd2;
	add.s64 	%rd128, %rd43, 32;
	mov.u64 	%rd129, %rd13;
	mov.u64 	%rd130, %rd6;
$L__BB2_5:
	.pragma "nounroll";
	ld.global.f64 	%fd26, [%rd128+-32];
	ld.global.f64 	%fd73, [%rd16];
	ld.global.f64 	%fd27, [%rd129+-32];
	mul.f64 	%fd28, %fd73, %fd27;
	setp.eq.f64 	%p3, %fd26, %fd28;
	@%p3 bra 	$L__BB2_7;
	mov.u64 	%rd44, $str$1;
	cvta.global.u64 	%rd45, %rd44;
	{ // callseq 1, 0
	.param .b64 param0;
	st.param.b64 	[param0], %rd45;
	.param .b64 param1;
	st.param.b64 	[param1], 0;
	.param .b32 retval0;
	call.uni (retval0), 
	vprintf, 
	(
	param0, 
	param1
	);
	ld.param.b32 	%r1, [retval0];
	} // callseq 1
	ld.global.f64 	%fd73, [%rd16];
$L__BB2_7:
	ld.global.f64 	%fd29, [%rd128+-24];
	ld.global.f64 	%fd30, [%rd129+-24];
	mul.f64 	%fd31, %fd73, %fd30;
	setp.eq.f64 	%p4, %fd29, %fd31;
	@%p4 bra 	$L__BB2_9;
	mov.u64 	%rd46, $str$1;
	cvta.global.u64 	%rd47, %rd46;
	{ // callseq 2, 0
	.param .b64 param0;
	st.param.b64 	[param0], %rd47;
	.param .b64 param1;
	st.param.b64 	[param1], 0;
	.param .b32 retval0;
	call.uni (retval0), 
	vprintf, 
	(
	param0, 
	param1
	);
	ld.param.b32 	%r3, [retval0];
	} // callseq 2
	ld.global.f64 	%fd73, [%rd16];
$L__BB2_9:
	ld.global.f64 	%fd32, [%rd128+-16];
	ld.global.f64 	%fd33, [%rd129+-16];
	mul.f64 	%fd34, %fd73, %fd33;
	setp.eq.f64 	%p5, %fd32, %fd34;
	@%p5 bra 	$L__BB2_11;
	mov.u64 	%rd48, $str$1;
	cvta.global.u64 	%rd49, %rd48;
	{ // callseq 3, 0
	.param .b64 param0;
	st.param.b64 	[param0], %rd49;
	.param .b64 param1;
	st.param.b64 	[param1], 0;
	.param .b32 retval0;
	call.uni (retval0), 
	vprintf, 
	(
	param0, 
	param1
	);
	ld.param.b32 	%r5, [retval0];
	} // callseq 3
	ld.global.f64 	%fd73, [%rd16];
$L__BB2_11:
	ld.global.f64 	%fd35, [%rd128+-8];
	ld.global.f64 	%fd36, [%rd129+-8];
	mul.f64 	%fd37, %fd73, %fd36;
	setp.eq.f64 	%p6, %fd35, %fd37;
	@%p6 bra 	$L__BB2_13;
	mov.u64 	%rd50, $str$1;
	cvta.global.u64 	%rd51, %rd50;
	{ // callseq 4, 0
	.param .b64 param0;
	st.param.b64 	[param0], %rd51;
	.param .b64 param1;
	st.param.b64 	[param1], 0;
	.param .b32 retval0;
	call.uni (retval0), 
	vprintf, 
	(
	param0, 
	param1
	);
	ld.param.b32 	%r7, [retval0];
	} // callseq 4
	ld.global.f64 	%fd73, [%rd16];
$L__BB2_13:
	ld.global.f64 	%fd38, [%rd128];
	ld.global.f64 	%fd39, [%rd129];
	mul.f64 	%fd40, %fd73, %fd39;
	setp.eq.f64 	%p7, %fd38, %fd40;
	@%p7 bra 	$L__BB2_15;
	mov.u64 	%rd52, $str$1;
	cvta.global.u64 	%rd53, %rd52;
	{ // callseq 5, 0
	.param .b64 param0;
	st.param.b64 	[param0], %rd53;
	.param .b64 param1;
	st.param.b64 	[param1], 0;
	.param .b32 retval0;
	call.uni (retval0), 
	vprintf, 
	(
	param0, 
	param1
	);
	ld.param.b32 	%r9, [retval0];
	} // callseq 5
	ld.global.f64 	%fd73, [%rd16];
$L__BB2_15:
	ld.global.f64 	%fd41, [%rd128+8];
	ld.global.f64 	%fd42, [%rd129+8];
	mul.f64 	%fd43, %fd73, %fd42;
	setp.eq.f64 	%p8, %fd41, %fd43;
	@%p8 bra 	$L__BB2_17;
	mov.u64 	%rd54, $str$1;
	cvta.global.u64 	%rd55, %rd54;
	{ // callseq 6, 0
	.param .b64 param0;
	st.param.b64 	[param0], %rd55;
	.param .b64 param1;
	st.param.b64 	[param1], 0;
	.param .b32 retval0;
	call.uni (retval0), 
	vprintf, 
	(
	param0, 
	param1
	);
	ld.param.b32 	%r11, [retval0];
	} // callseq 6
	ld.global.f64 	%fd73, [%rd16];
$L__BB2_17:
	ld.global.f64 	%fd44, [%rd128+16];
	ld.global.f64 	%fd45, [%rd129+16];
	mul.f64 	%fd46, %fd73, %fd45;
	setp.eq.f64 	%p9, %fd44, %fd46;
	@%p9 bra 	$L__BB2_19;
	mov.u64 	%rd56, $str$1;
	cvta.global.u64 	%rd57, %rd56;
	{ // callseq 7, 0
	.param .b64 param0;
	st.param.b64 	[param0], %rd57;
	.param .b64 param1;
	st.param.b64 	[param1], 0;
	.param .b32 retval0;
	call.uni (retval0), 
	vprintf, 
	(
	param0, 
	param1
	);
	ld.param.b32 	%r13, [retval0];
	} // callseq 7
	ld.global.f64 	%fd73, [%rd16];
$L__BB2_19:
	ld.global.f64 	%fd47, [%rd128+24];
	ld.global.f64 	%fd48, [%rd129+24];
	mul.f64 	%fd49, %fd73, %fd48;
	setp.eq.f64 	%p10, %fd47, %fd49;
	@%p10 bra 	$L__BB2_21;
	mov.u64 	%rd58, $str$1;
	cvta.global.u64 	%rd59, %rd58;
	{ // callseq 8, 0
	.param .b64 param0;
	st.param.b64 	[param0], %rd59;
	.param .b64 param1;
	st.param.b64 	[param1], 0;
	.param .b32 retval0;
	call.uni (retval0), 
	vprintf, 
	(
	param0, 
	param1
	);
	ld.param.b32 	%r15, [retval0];
	} // callseq 8
$L__BB2_21:
	add.s64 	%rd130, %rd130, -8;
	add.s64 	%rd129, %rd129, 64;
	add.s64 	%rd128, %rd128, 64;
	setp.ne.s64 	%p11, %rd130, 0;
	mov.u64 	%rd132, %rd6;
	@%p11 bra 	$L__BB2_5;
$L__BB2_22:
	setp.eq.s64 	%p12, %rd3, 0;
	@%p12 bra 	$L__BB2_43;
	setp.lt.u64 	%p13, %rd4, 3;
	@%p13 bra 	$L__BB2_33;
	add.s64 	%rd60, %rd15, %rd132;
	shl.b64 	%rd61, %rd60, 3;
	add.s64 	%rd62, %rd2, %rd61;
	ld.global.f64 	%fd50, [%rd62];
	ld.global.f64 	%fd80, [%rd16];
	add.s64 	%rd63, %rd132, %rd11;
	shl.b64 	%rd64, %rd63, 3;
	add.s64 	%rd65, %rd1, %rd64;
	ld.global.f64 	%fd51, [%rd65];
	mul.f64 	%fd52, %fd80, %fd51;
	setp.eq.f64 	%p14, %fd50, %fd52;
	@%p14 bra 	$L__BB2_26;
	mov.u64 	%rd66, $str$1;
	cvta.global.u64 	%rd67, %rd66;
	{ // callseq 9, 0
	.param .b64 param0;
	st.param.b64 	[param0], %rd67;
	.param .b64 param1;
	st.param.b64 	[param1], 0;
	.param .b32 retval0;
	call.uni (retval0), 
	vprintf, 
	(
	param0, 
	param1
	);
	ld.param.b32 	%r17, [retval0];
	} // callseq 9
	ld.global.f64 	%fd80, [%rd16];
$L__BB2_26:
	add.s64 	%rd68, %rd132, 1;
	and.b64  	%rd69, %rd68, 4294967295;
	add.s64 	%rd70, %rd15, %rd69;
	shl.b64 	%rd71, %rd70, 3;
	add.s64 	%rd72, %rd2, %rd71;
	ld.global.f64 	%fd53, [%rd72];
	add.s64 	%rd73, %rd69, %rd11;
	shl.b64 	%rd74, %rd73, 3;
	add.s64 	%rd75, %rd1, %rd74;
	ld.global.f64 	%fd54, [%rd75];
	mul.f64 	%fd55, %fd80, %fd54;
	setp.eq.f64 	%p15, %fd53, %fd55;
	@%p15 bra 	$L__BB2_28;
	mov.u64 	%rd76, $str$1;
	cvta.global.u64 	%rd77, %rd76;
	{ // callseq 10, 0
	.param .b64 param0;
	st.param.b64 	[param0], %rd77;
	.param .b64 param1;
	st.param.b64 	[param1], 0;
	.param .b32 retval0;
	call.uni (retval0), 
	vprintf, 
	(
	param0, 
	param1
	);
	ld.param.b32 	%r19, [retval0];
	} // callseq 10
	ld.global.f64 	%fd80, [%rd16];
$L__BB2_28:
	add.s64 	%rd78, %rd132, 2;
	and.b64  	%rd79, %rd78, 4294967295;
	add.s64 	%rd80, %rd15, %rd79;
	shl.b64 	%rd81, %rd80, 3;
	add.s64 	%rd82, %rd2, %rd81;
	ld.global.f64 	%fd56, [%rd82];
	add.s64 	%rd83, %rd79, %rd11;
	shl.b64 	%rd84, %rd83, 3;
	add.s64 	%rd85, %rd1, %rd84;
	ld.global.f64 	%fd57, [%rd85];
	mul.f64 	%fd58, %fd80, %fd57;
	setp.eq.f64 	%p16, %fd56, %fd58;
	@%p16 bra 	$L__BB2_30;
	mov.u64 	%rd86, $str$1;
	cvta.global.u64 	%rd87, %rd86;
	{ // callseq 11, 0
	.param .b64 param0;
	st.param.b64 	[param0], %rd87;
	.param .b64 param1;
	st.param.b64 	[param1], 0;
	.param .b32 retval0;
	call.uni (retval0), 
	vprintf, 
	(
	param0, 
	param1
	);
	ld.param.b32 	%r21, [retval0];
	} // callseq 11
	ld.global.f64 	%fd80, [%rd16];
$L__BB2_30:
	add.s64 	%rd88, %rd132, 3;
	and.b64  	%rd89, %rd88, 4294967295;
	add.s64 	%rd90, %rd15, %rd89;
	shl.b64 	%rd91, %rd90, 3;
	add.s64 	%rd92, %rd2, %rd91;
	ld.global.f64 	%fd59, [%rd92];
	add.s64 	%rd93, %rd89, %rd11;
	shl.b64 	%rd94, %rd93, 3;
	add.s64 	%rd95, %rd1, %rd94;
	ld.global.f64 	%fd60, [%rd95];
	mul.f64 	%fd61, %fd80, %fd60;
	setp.eq.f64 	%p17, %fd59, %fd61;
	@%p17 bra 	$L__BB2_32;
	mov.u64 	%rd96, $str$1;
	cvta.global.u64 	%rd97, %rd96;
	{ // callseq 12, 0
	.param .b64 param0;
	st.param.b64 	[param0], %rd97;
	.param .b64 param1;
	st.param.b64 	[param1], 0;
	.param .b32 retval0;
	call.uni (retval0), 
	vprintf, 
	(
	param0, 
	param1
	);
	ld.param.b32 	%r23, [retval0];
	} // callseq 12
$L__BB2_32:
	add.s64 	%rd98, %rd132, 4;
	and.b64  	%rd132, %rd98, 4294967295;
$L__BB2_33:
	setp.eq.s64 	%p18, %rd5, 0;
	@%p18 bra 	$L__BB2_43;
	setp.eq.s64 	%p19, %rd5, 1;
	@%p19 bra 	$L__BB2_40;
	add.s64 	%rd99, %rd15, %rd132;
	shl.b64 	%rd100, %rd99, 3;
	add.s64 	%rd101, %rd2, %rd100;
	ld.global.f64 	%fd62, [%rd101];
	ld.global.f64 	%fd82, [%rd16];
	add.s64 	%rd102, %rd132, %rd11;
	shl.b64 	%rd103, %rd102, 3;
	add.s64 	%rd104, %rd1, %rd103;
	ld.global.f64 	%fd63, [%rd104];
	mul.f64 	%fd64, %fd82, %fd63;
	setp.eq.f64 	%p20, %fd62, %fd64;
	@%p20 bra 	$L__BB2_37;
	mov.u64 	%rd105, $str$1;
	cvta.global.u64 	%rd106, %rd105;
	{ // callseq 13, 0
	.param .b64 param0;
	st.param.b64 	[param0], %rd106;
	.param .b64 param1;
	st.param.b64 	[param1], 0;
	.param .b32 retval0;
	call.uni (retval0), 
	vprintf, 
	(
	param0, 
	param1
	);
	ld.param.b32 	%r25, [retval0];
	} // callseq 13
	ld.global.f64 	%fd82, [%rd16];
$L__BB2_37:
	add.s64 	%rd107, %rd132, 1;
	and.b64  	%rd108, %rd107, 4294967295;
	add.s64 	%rd109, %rd15, %rd108;
	shl.b64 	%rd110, %rd109, 3;
	add.s64 	%rd111, %rd2, %rd110;
	ld.global.f64 	%fd65, [%rd111];
	add.s64 	%rd112, %rd108, %rd11;
	shl.b64 	%rd113, %rd112, 3;
	add.s64 	%rd114, %rd1, %rd113;
	ld.global.f64 	%fd66, [%rd114];
	mul.f64 	%fd67, %fd82, %fd66;
	setp.eq.f64 	%p21, %fd65, %fd67;
	@%p21 bra 	$L__BB2_39;
	mov.u64 	%rd115, $str$1;
	cvta.global.u64 	%rd116, %rd115;
	{ // callseq 14, 0
	.param .b64 param0;
	st.param.b64 	[param0], %rd116;
	.param .b64 param1;
	st.param.b64 	[param1], 0;
	.param .b32 retval0;
	call.uni (retval0), 
	vprintf, 
	(
	param0, 
	param1
	);
	ld.param.b32 	%r27, [retval0];
	} // callseq 14
$L__BB2_39:
	add.s64 	%rd117, %rd132, 2;
	and.b64  	%rd132, %rd117, 4294967295;
$L__BB2_40:
	setp.eq.s64 	%p22, %rd7, 0;
	@%p22 bra 	$L__BB2_43;
	add.s64 	%rd118, %rd15, %rd132;
	shl.b64 	%rd119, %rd118, 3;
	add.s64 	%rd120, %rd2, %rd119;
	ld.global.f64 	%fd68, [%rd120];
	ld.global.f64 	%fd69, [%rd16];
	add.s64 	%rd121, %rd132, %rd11;
	shl.b64 	%rd122, %rd121, 3;
	add.s64 	%rd123, %rd1, %rd122;
	ld.global.f64 	%fd70, [%rd123];
	mul.f64 	%fd71, %fd69, %fd70;
	setp.eq.f64 	%p23, %fd68, %fd71;
	@%p23 bra 	$L__BB2_43;
	mov.u64 	%rd124, $str$1;
	cvta.global.u64 	%rd125, %rd124;
	{ // callseq 15, 0
	.param .b64 param0;
	st.param.b64 	[param0], %rd125;
	.param .b64 param1;
	st.param.b64 	[param1], 0;
	.param .b32 retval0;
	call.uni (retval0), 
	vprintf, 
	(
	param0, 
	param1
	);
	ld.param.b32 	%r29, [retval0];
	} // callseq 15
$L__BB2_43:
	add.s64 	%rd127, %rd127, 1;
	setp.gt.u64 	%p24, %rd32, %rd127;
	@%p24 bra 	$L__BB2_3;
	add.s64 	%rd126, %rd126, 1;
	setp.gt.u64 	%p25, %rd32, %rd126;
	@%p25 bra 	$L__BB2_2;
$L__BB2_45:
	ret;

}


// ===== COMPILED SASS (sm_100) =====

	.target	sm_100

	.elftype	@"ET_EXEC"


//--------------------- .note.nv.tkinfo           --------------------------
	.section	.note.nv.tkinfo,"",@"SHT_NOTE"
	.sectionflags	@"SHF_NOTE_NV_TKINFO"
	.tkinfo
        /*0018*/ 	.word	0x00000002
        /*0030*/ 	.string	""
        /*0030*/ 	.string	"ptxas"
        /*0030*/ 	.string	"Cuda compilation tools, release 13.0, V13.0.88"
        /*0030*/ 	.string	"Build cuda_13.0.r13.0/compiler.36424714_0"
        /*0030*/ 	.string	"-arch sm_100 -m 64 "



//--------------------- .note.nv.cuinfo           --------------------------
	.section	.note.nv.cuinfo,"",@"SHT_NOTE"
	.sectionflags	@"SHF_NOTE_NV_CUINFO"
        /*0018*/ 	.short	0x0002
        /*001a*/ 	.short	0x0064
        /*001c*/ 	.short	0x0082
	.zero		2


//--------------------- .nv.info                  --------------------------
	.section	.nv.info,"",@"SHT_CUDA_INFO"
	.align	4


	//----- nvinfo : EIATTR_REGCOUNT
	.align		4
        /*0000*/ 	.byte	0x04, 0x2f
        /*0002*/ 	.short	(.L_3 - .L_2)
	.align		4
.L_2:
        /*0004*/ 	.word	index@(_Z24multiplica_matriz_passo1PdS_S_m)
        /*0008*/ 	.word	0x00000018


	//----- nvinfo : EIATTR_FRAME_SIZE
	.align		4
.L_3:
        /*000c*/ 	.byte	0x04, 0x11
        /*000e*/ 	.short	(.L_5 - .L_4)
	.align		4
.L_4:
        /*0010*/ 	.word	index@(_Z24multiplica_matriz_passo1PdS_S_m)
        /*0014*/ 	.word	0x00000038


	//----- nvinfo : EIATTR_REGCOUNT
	.align		4
.L_5:
        /*0018*/ 	.byte	0x04, 0x2f
        /*001a*/ 	.short	(.L_7 - .L_6)
	.align		4
.L_6:
        /*001c*/ 	.word	index@(_Z24multiplica_matriz_passo2PdS_S_m)
        /*0020*/ 	.word	0x00000012


	//----- nvinfo : EIATTR_FRAME_SIZE
	.align		4
.L_7:
        /*0024*/ 	.byte	0x04, 0x11
        /*0026*/ 	.short	(.L_9 - .L_8)
	.align		4
.L_8:
        /*0028*/ 	.word	index@(_Z24multiplica_matriz_passo2PdS_S_m)
        /*002c*/ 	.word	0x00000000


	//----- nvinfo : EIATTR_REGCOUNT
	.align		4
.L_9:
        /*0030*/ 	.byte	0x04, 0x2f
        /*0032*/ 	.short	(.L_11 - .L_10)
	.align		4
.L_10:
        /*0034*/ 	.word	index@(_Z11checkMultOkPdS_S_m)
        /*0038*/ 	.word	0x0000002a


	//----- nvinfo : EIATTR_FRAME_SIZE
	.align		4
.L_11:
        /*003c*/ 	.byte	0x04, 0x11
        /*003e*/ 	.short	(.L_13 - .L_12)
	.align		4
.L_12:
        /*0040*/ 	.word	index@(_Z11checkMultOkPdS_S_m)
        /*0044*/ 	.word	0x00000000


	//----- nvinfo : EIATTR_MIN_STACK_SIZE
	.align		4
.L_13:
        /*0048*/ 	.byte	0x04, 0x12
        /*004a*/ 	.short	(.L_15 - .L_14)
	.align		4
.L_14:
        /*004c*/ 	.word	index@(_Z11checkMultOkPdS_S_m)
        /*0050*/ 	.word	0x00000000


	//----- nvinfo : EIATTR_MIN_STACK_SIZE
	.align		4
.L_15:
        /*0054*/ 	.byte	0x04, 0x12
        /*0056*/ 	.short	(.L_17 - .L_16)
	.align		4
.L_16:
        /*0058*/ 	.word	index@(_Z24multiplica_matriz_passo2PdS_S_m)
        /*005c*/ 	.word	0x00000000


	//----- nvinfo : EIATTR_MIN_STACK_SIZE
	.align		4
.L_17:
        /*0060*/ 	.byte	0x04, 0x12
        /*0062*/ 	.short	(.L_19 - .L_18)
	.align		4
.L_18:
        /*0064*/ 	.word	index@(_Z24multiplica_matriz_passo1PdS_S_m)
        /*0068*/ 	.word	0x00000038
.L_19:


//--------------------- .nv.compat                --------------------------
	.section	.nv.compat,"",@"SHT_CUDA_COMPAT_INFO"
	.align	4
        /*0000*/ 	.byte	0x02, 0x09, 0x00, 0x00, 0x02, 0x02, 0x01, 0x00, 0x02, 0x05, 0x05, 0x00, 0x03, 0x07, 0x01, 0x01
        /*0010*/ 	.byte	0x02, 0x03, 0x00, 0x00, 0x02, 0x06, 0x01, 0x00, 0x04, 0x0b, 0x08, 0x00, 0x01, 0x00, 0x00, 0x00
        /*0020*/ 	.byte	0x00, 0x00, 0x00, 0x00


//--------------------- .nv.info._Z11checkMultOkPdS_S_m --------------------------
	.section	.nv.info._Z11checkMultOkPdS_S_m,"",@"SHT_CUDA_INFO"
	.sectionflags	@""
	.align	4


	//----- nvinfo : EIATTR_CUDA_API_VERSION
	.align		4
        /*0000*/ 	.byte	0x04, 0x37
        /*0002*/ 	.short	(.L_21 - .L_20)
.L_20:
        /*0004*/ 	.word	0x00000082


	//----- nvinfo : EIATTR_KPARAM_INFO
	.align		4
.L_21:
        /*0008*/ 	.byte	0x04, 0x17
        /*000a*/ 	.short	(.L_23 - .L_22)
.L_22:
        /*000c*/ 	.word	0x00000000
        /*0010*/ 	.short	0x0003
        /*0012*/ 	.short	0x0018
        /*0014*/ 	.byte	0x00, 0xf0, 0x21, 0x00


	//----- nvinfo : EIATTR_KPARAM_INFO
	.align		4
.L_23:
        /*0018*/ 	.byte	0x04, 0x17
        /*001a*/ 	.short	(.L_25 - .L_24)
.L_24:
        /*001c*/ 	.word	0x00000000
        /*0020*/ 	.short	0x0002
        /*0022*/ 	.short	0x0010
        /*0024*/ 	.byte	0x00, 0xf5, 0x21, 0x00


	//----- nvinfo : EIATTR_KPARAM_INFO
	.align		4
.L_25:
        /*0028*/ 	.byte	0x04, 0x17
        /*002a*/ 	.short	(.L_27 - .L_26)
.L_26:
        /*002c*/ 	.word	0x00000000
        /*0030*/ 	.short	0x0001
        /*0032*/ 	.short	0x0008
        /*0034*/ 	.byte	0x00, 0xf5, 0x21, 0x00


	//----- nvinfo : EIATTR_KPARAM_INFO
	.align		4
.L_27:
        /*0038*/ 	.byte	0x04, 0x17
        /*003a*/ 	.short	(.L_29 - .L_28)
.L_28:
        /*003c*/ 	.word	0x00000000
        /*0040*/ 	.short	0x0000
        /*0042*/ 	.short	0x0000
        /*0044*/ 	.byte	0x00, 0xf5, 0x21, 0x00


	//----- nvinfo : EIATTR_SPARSE_MMA_MASK
	.align		4
.L_29:
        /*0048*/ 	.byte	0x03, 0x50
        /*004a*/ 	.short	0x0000


	//----- nvinfo : EIATTR_MAXREG_COUNT
	.align		4
        /*004c*/ 	.byte	0x03, 0x1b
        /*004e*/ 	.short	0x00ff


	//----- nvinfo : EIATTR_EXTERNS
	.align		4
        /*0050*/ 	.byte	0x04, 0x0f
        /*0052*/ 	.short	(.L_31 - .L_30)


	//   ....[0]....
	.align		4
.L_30:
        /*0054*/ 	.word	index@(vprintf)


	//----- nvinfo : EIATTR_MERCURY_ISA_VERSION
	.align		4
.L_31:
        /*0058*/ 	.byte	0x03, 0x5f
        /*005a*/ 	.short	0x0101


	//----- nvinfo : EIATTR_VRC_CTA_INIT_COUNT
	.align		4
        /*005c*/ 	.byte	0x02, 0x4a
	.zero		1
	.zero		1


	//----- nvinfo : EIATTR_SYSCALL_OFFSETS
	.align		4
        /*0060*/ 	.byte	0x04, 0x46
        /*0062*/ 	.short	(.L_33 - .L_32)


	//   ....[0]....
.L_32:
        /*0064*/ 	.word	0x00000490


	//   ....[1]....
        /*0068*/ 	.word	0x00000590


	//   ....[2]....
        /*006c*/ 	.word	0x00000690


	//   ....[3]....
        /*0070*/ 	.word	0x00000790


	//   ....[4]....
        /*0074*/ 	.word	0x00000890


	//   ....[5]....
        /*0078*/ 	.word	0x00000990


	//   ....[6]....
        /*007c*/ 	.word	0x00000a90


	//   ....[7]....
        /*0080*/ 	.word	0x00000b90


	//   ....[8]....
        /*0084*/ 	.word	0x00000e90


	//   ....[9]....
        /*0088*/ 	.word	0x00001040


	//   ....[10]....
        /*008c*/ 	.word	0x000011f0


	//   ....[11]....
        /*0090*/ 	.word	0x000013a0


	//   ....[12]....
        /*0094*/ 	.word	0x000015e0


	//   ....[13]....
        /*0098*/ 	.word	0x00001790


	//   ....[14]....
        /*009c*/ 	.word	0x00001970


	//----- nvinfo : EIATTR_EXIT_INSTR_OFFSETS
	.align		4
.L_33:
        /*00a0*/ 	.byte	0x04, 0x1c
        /*00a2*/ 	.short	(.L_35 - .L_34)


	//   ....[0]....
.L_34:
        /*00a4*/ 	.word	0x00000040


	//   ....[1]....
        /*00a8*/ 	.word	0x00001a50


	//----- nvinfo : EIATTR_CRS_STACK_SIZE
	.align		4
.L_35:
        /*00ac*/ 	.byte	0x04, 0x1e
        /*00ae*/ 	.short	(.L_37 - .L_36)
.L_36:
        /*00b0*/ 	.word	0x00000000


	//----- nvinfo : EIATTR_CBANK_PARAM_SIZE
	.align		4
.L_37:
        /*00b4*/ 	.byte	0x03, 0x19
        /*00b6*/ 	.short	0x0020


	//----- nvinfo : EIATTR_PARAM_CBANK
	.align		4
        /*00b8*/ 	.byte	0x04, 0x0a
        /*00ba*/ 	.short	(.L_39 - .L_38)
	.align		4
.L_38:
        /*00bc*/ 	.word	index@(.nv.constant0._Z11checkMultOkPdS_S_m)
        /*00c0*/ 	.short	0x0380
        /*00c2*/ 	.short	0x0020


	//----- nvinfo : EIATTR_SW_WAR
	.align		4
.L_39:
        /*00c4*/ 	.byte	0x04, 0x36
        /*00c6*/ 	.short	(.L_41 - .L_40)
.L_40:
        /*00c8*/ 	.word	0x00000008
.L_41:


//--------------------- .nv.info._Z24multiplica_matriz_passo2PdS_S_m --------------------------
	.section	.nv.info._Z24multiplica_matriz_passo2PdS_S_m,"",@"SHT_CUDA_INFO"
	.sectionflags	@""
	.align	4


	//----- nvinfo : EIATTR_CUDA_API_VERSION
	.align		4
        /*0000*/ 	.byte	0x04, 0x37
        /*0002*/ 	.short	(.L_43 - .L_42)
.L_42:
        /*0004*/ 	.word	0x00000082


	//----- nvinfo : EIATTR_KPARAM_INFO
	.align		4
.L_43:
        /*0008*/ 	.byte	0x04, 0x17
        /*000a*/ 	.short	(.L_45 - .L_44)
.L_44:
        /*000c*/ 	.word	0x00000000
        /*0010*/ 	.short	0x0003
        /*0012*/ 	.short	0x0018
        /*0014*/ 	.byte	0x00, 0xf0, 0x21, 0x00


	//----- nvinfo : EIATTR_KPARAM_INFO
	.align		4
.L_45:
        /*0018*/ 	.byte	0x04, 0x17
        /*001a*/ 	.short	(.L_47 - .L_46)
.L_46:
        /*001c*/ 	.word	0x00000000
        /*0020*/ 	.short	0x0002
        /*0022*/ 	.short	0x0010
        /*0024*/ 	.byte	0x00, 0xf5, 0x21, 0x00


	//----- nvinfo : EIATTR_KPARAM_INFO
	.align		4
.L_47:
        /*0028*/ 	.byte	0x04, 0x17
        /*002a*/ 	.short	(.L_49 - .L_48)
.L_48:
        /*002c*/ 	.word	0x00000000
        /*0030*/ 	.short	0x0001
        /*0032*/ 	.short	0x0008
        /*0034*/ 	.byte	0x00, 0xf5, 0x21, 0x00


	//----- nvinfo : EIATTR_KPARAM_INFO
	.align		4
.L_49:
        /*0038*/ 	.byte	0x04, 0x17
        /*003a*/ 	.short	(.L_51 - .L_50)
.L_50:
        /*003c*/ 	.word	0x00000000
        /*0040*/ 	.short	0x0000
        /*0042*/ 	.short	0x0000
        /*0044*/ 	.byte	0x00, 0xf5, 0x21, 0x00


	//----- nvinfo : EIATTR_SPARSE_MMA_MASK
	.align		4
.L_51:
        /*0048*/ 	.byte	0x03, 0x50
        /*004a*/ 	.short	0x0000


	//----- nvinfo : EIATTR_MAXREG_COUNT
	.align		4
        /*004c*/ 	.byte	0x03, 0x1b
        /*004e*/ 	.short	0x00ff


	//----- nvinfo : EIATTR_NUM_BARRIERS
	.align		4
        /*0050*/ 	.byte	0x02, 0x4c
        /*0052*/ 	.byte	0x01
	.zero		1


	//----- nvinfo : EIATTR_MERCURY_ISA_VERSION
	.align		4
        /*0054*/ 	.byte	0x03, 0x5f
        /*0056*/ 	.short	0x0101


	//----- nvinfo : EIATTR_VRC_CTA_INIT_COUNT
	.align		4
        /*0058*/ 	.byte	0x02, 0x4a
	.zero		1
	.zero		1


	//----- nvinfo : EIATTR_EXIT_INSTR_OFFSETS
	.align		4
        /*005c*/ 	.byte	0x04, 0x1c
        /*005e*/ 	.short	(.L_53 - .L_52)


	//   ....[0]....
.L_52:
        /*0060*/ 	.word	0x00000040


	//   ....[1]....
        /*0064*/ 	.word	0x00000210


	//   ....[2]....
        /*0068*/ 	.word	0x000003d0


	//----- nvinfo : EIATTR_CRS_STACK_SIZE
	.align		4
.L_53:
        /*006c*/ 	.byte	0x04, 0x1e
        /*006e*/ 	.short	(.L_55 - .L_54)
.L_54:
        /*0070*/ 	.word	0x00000000


	//----- nvinfo : EIATTR_CBANK_PARAM_SIZE
	.align		4
.L_55:
        /*0074*/ 	.byte	0x03, 0x19
        /*0076*/ 	.short	0x0020


	//----- nvinfo : EIATTR_PARAM_CBANK
	.align		4
        /*0078*/ 	.byte	0x04, 0x0a
        /*007a*/ 	.short	(.L_57 - .L_56)
	.align		4
.L_56:
        /*007c*/ 	.word	index@(.nv.constant0._Z24multiplica_matriz_passo2PdS_S_m)
        /*0080*/ 	.short	0x0380
        /*0082*/ 	.short	0x0020


	//----- nvinfo : EIATTR_SW_WAR
	.align		4
.L_57:
        /*0084*/ 	.byte	0x04, 0x36
        /*0086*/ 	.short	(.L_59 - .L_58)
.L_58:
        /*0088*/ 	.word	0x00000008
.L_59:


//--------------------- .nv.info._Z24multiplica_matriz_passo1PdS_S_m --------------------------
	.section	.nv.info._Z24multiplica_matriz_passo1PdS_S_m,"",@"SHT_CUDA_INFO"
	.sectionflags	@""
	.align	4


	//----- nvinfo : EIATTR_CUDA_API_VERSION
	.align		4
        /*0000*/ 	.byte	0x04, 0x37
        /*0002*/ 	.short	(.L_61 - .L_60)
.L_60:
        /*0004*/ 	.word	0x00000082


	//----- nvinfo : EIATTR_KPARAM_INFO
	.align		4
.L_61:
        /*0008*/ 	.byte	0x04, 0x17
        /*000a*/ 	.short	(.L_63 - .L_62)
.L_62:
        /*000c*/ 	.word	0x00000000
        /*0010*/ 	.short	0x0003
        /*0012*/ 	.short	0x0018
        /*0014*/ 	.byte	0x00, 0xf0, 0x21, 0x00


	//----- nvinfo : EIATTR_KPARAM_INFO
	.align		4
.L_63:
        /*0018*/ 	.byte	0x04, 0x17
        /*001a*/ 	.short	(.L_65 - .L_64)
.L_64:
        /*001c*/ 	.word	0x00000000
        /*0020*/ 	.short	0x0002
        /*0022*/ 	.short	0x0010
        /*0024*/ 	.byte	0x00, 0xf5, 0x21, 0x00


	//----- nvinfo : EIATTR_KPARAM_INFO
	.align		4
.L_65:
        /*0028*/ 	.byte	0x04, 0x17
        /*002a*/ 	.short	(.L_67 - .L_66)
.L_66:
        /*002c*/ 	.word	0x00000000
        /*0030*/ 	.short	0x0001
        /*0032*/ 	.short	0x0008
        /*0034*/ 	.byte	0x00, 0xf5, 0x21, 0x00


	//----- nvinfo : EIATTR_KPARAM_INFO
	.align		4
.L_67:
        /*0038*/ 	.byte	0x04, 0x17
        /*003a*/ 	.short	(.L_69 - .L_68)
.L_68:
        /*003c*/ 	.word	0x00000000
        /*0040*/ 	.short	0x0000
        /*0042*/ 	.short	0x0000
        /*0044*/ 	.byte	0x00, 0xf5, 0x21, 0x00


	//----- nvinfo : EIATTR_SPARSE_MMA_MASK
	.align		4
.L_69:
        /*0048*/ 	.byte	0x03, 0x50
        /*004a*/ 	.short	0x0000


	//----- nvinfo : EIATTR_MAXREG_COUNT
	.align		4
        /*004c*/ 	.byte	0x03, 0x1b
        /*004e*/ 	.short	0x00ff


	//----- nvinfo : EIATTR_NUM_BARRIERS
	.align		4
        /*0050*/ 	.byte	0x02, 0x4c
        /*0052*/ 	.byte	0x01
	.zero		1


	//----- nvinfo : EIATTR_EXTERNS
	.align		4
        /*0054*/ 	.byte	0x04, 0x0f
        /*0056*/ 	.short	(.L_71 - .L_70)


	//   ....[0]....
	.align		4
.L_70:
        /*0058*/ 	.word	index@(vprintf)


	//----- nvinfo : EIATTR_MERCURY_ISA_VERSION
	.align		4
.L_71:
        /*005c*/ 	.byte	0x03, 0x5f
        /*005e*/ 	.short	0x0101


	//----- nvinfo : EIATTR_VRC_CTA_INIT_COUNT
	.align		4
        /*0060*/ 	.byte	0x02, 0x4a
	.zero		1
	.zero		1


	//----- nvinfo : EIATTR_SYSCALL_OFFSETS
	.align		4
        /*0064*/ 	.byte	0x04, 0x46
        /*0066*/ 	.short	(.L_73 - .L_72)


	//   ....[0]....
.L_72:
        /*0068*/ 	.word	0x000003b0


	//----- nvinfo : EIATTR_EXIT_INSTR_OFFSETS
	.align		4
.L_73:
        /*006c*/ 	.byte	0x04, 0x1c
        /*006e*/ 	.short	(.L_75 - .L_74)


	//   ....[0]....
.L_74:
        /*0070*/ 	.word	0x00000080


	//   ....[1]....
        /*0074*/ 	.word	0x000003e0


	//----- nvinfo : EIATTR_CRS_STACK_SIZE
	.align		4
.L_75:
        /*0078*/ 	.byte	0x04, 0x1e
        /*007a*/ 	.short	(.L_77 - .L_76)
.L_76:
        /*007c*/ 	.word	0x00000000


	//----- nvinfo : EIATTR_CBANK_PARAM_SIZE
	.align		4
.L_77:
        /*0080*/ 	.byte	0x03, 0x19
        /*0082*/ 	.short	0x0020


	//----- nvinfo : EIATTR_PARAM_CBANK
	.align		4
        /*0084*/ 	.byte	0x04, 0x0a
        /*0086*/ 	.short	(.L_79 - .L_78)
	.align		4
.L_78:
        /*0088*/ 	.word	index@(.nv.constant0._Z24multiplica_matriz_passo1PdS_S_m)
        /*008c*/ 	.short	0x0380
        /*008e*/ 	.short	0x0020


	//----- nvinfo : EIATTR_SW_WAR
	.align		4
.L_79:
        /*0090*/ 	.byte	0x04, 0x36
        /*0092*/ 	.short	(.L_81 - .L_80)
.L_80:
        /*0094*/ 	.word	0x00000008
.L_81:


//--------------------- .nv.callgraph             --------------------------
	.section	.nv.callgraph,"",@"SHT_CUDA_CALLGRAPH"
	.align	4
	.sectionentsize	8
	.align		4
        /*0000*/ 	.word	0x00000000
	.align		4
        /*0004*/ 	.word	0xffffffff
	.align		4
        /*0008*/ 	.word	index@(_Z11checkMultOkPdS_S_m)
	.align		4
        /*000c*/ 	.word	index@(vprintf)
	.align		4
        /*0010*/ 	.word	index@(_Z24multiplica_matriz_passo1PdS_S_m)
	.align		4
        /*0014*/ 	.word	index@(vprintf)
	.align		4
        /*0018*/ 	.word	0x00000000
	.align		4
        /*001c*/ 	.word	0xfffffffe
	.align		4
        /*0020*/ 	.word	0x00000000
	.align		4
        /*0024*/ 	.word	0xfffffffd
	.align		4
        /*0028*/ 	.word	0x00000000
	.align		4
        /*002c*/ 	.word	0xfffffffc


//--------------------- .nv.constant4             --------------------------
	.section	.nv.constant4,"a",@progbits
	.align	8
	.align		8
.nv.constant4:
        /*0000*/ 	.dword	vprintf
	.align		8
        /*0008*/ 	.dword	$str
	.align		8
        /*0010*/ 	.dword	$str$1


//--------------------- .text._Z11checkMultOkPdS_S_m --------------------------
	.section	.text._Z11checkMultOkPdS_S_m,"ax",@progbits
	.align	128
        .global         _Z11checkMultOkPdS_S_m
        .type           _Z11checkMultOkPdS_S_m,@function
        .size           _Z11checkMultOkPdS_S_m,(.L_x_54 - _Z11checkMultOkPdS_S_m)
        .other          _Z11checkMultOkPdS_S_m,@"STO_CUDA_ENTRY STV_DEFAULT"
_Z11checkMultOkPdS_S_m:
.text._Z11checkMultOkPdS_S_m:
[----:B------:R-:W0:Y:S01]  /*0000*/  LDC R1, c[0x0][0x37c] ;  /* 0x0000df00ff017b82 */ /* 0x000e220000000800 */
[----:B------:R-:W1:Y:S02]  /*0010*/  LDCU.64 UR4, c[0x0][0x398] ;  /* 0x00007300ff0477ac */ /* 0x000e640008000a00 */
[----:B-1----:R-:W-:-:S04]  /*0020*/  ISETP.NE.U32.AND P0, PT, RZ, UR4, PT ;  /* 0x00000004ff007c0c */ /* 0x002fc8000bf05070 */
[----:B------:R-:W-:-:S13]  /*0030*/  ISETP.NE.AND.EX P0, PT, RZ, UR5, PT, P0 ;  /* 0x00000005ff007c0c */ /* 0x000fda000bf05300 */
[----:B------:R-:W-:Y:S05]  /*0040*/  @!P0 EXIT ;  /* 0x000000000000894d */ /* 0x000fea0003800000 */
[----:B------:R-:W-:Y:S01]  /*0050*/  CS2R R26, SRZ ;  /* 0x00000000001a7805 */ /* 0x000fe2000001ff00 */
[----:B------:R-:W1:Y:S06]  /*0060*/  LDCU.64 UR36, c[0x0][0x358] ;  /* 0x00006b00ff2477ac */ /* 0x000e6c0008000a00 */
.L_x_48:
[----:B--2---:R-:W2:Y:S01]  /*0070*/  LDCU.64 UR4, c[0x0][0x398] ;  /* 0x00007300ff0477ac */ /* 0x004ea20008000a00 */
[----:B---3--:R-:W3:Y:S01]  /*0080*/  LDC.64 R28, c[0x0][0x398] ;  /* 0x0000e600ff1c7b82 */ /* 0x008ee20000000a00 */
[----:B------:R-:W-:Y:S01]  /*0090*/  BSSY.RECONVERGENT B8, `(.L_x_0) ;  /* 0x0000196000087945 */ /* 0x000fe20003800200 */
[----:B------:R-:W-:Y:S01]  /*00a0*/  CS2R R24, SRZ ;  /* 0x0000000000187805 */ /* 0x000fe2000001ff00 */
[----:B--2---:R-:W-:Y:S02]  /*00b0*/  IMAD R0, R26, UR4, RZ ;  /* 0x000000041a007c24 */ /* 0x004fe4000f8e02ff */
[----:B------:R-:W-:-:S04]  /*00c0*/  IMAD.WIDE.U32 R22, R27, UR4, RZ ;  /* 0x000000041b167c25 */ /* 0x000fc8000f8e00ff */
[----:B------:R-:W-:Y:S01]  /*00d0*/  IMAD R31, R27, UR5, R0 ;  /* 0x000000051b1f7c24 */ /* 0x000fe2000f8e0200 */
[C---:B---3--:R-:W-:Y:S01]  /*00e0*/  SHF.L.U64.HI R34, R28.reuse, 0x3, R29 ;  /* 0x000000031c227819 */ /* 0x048fe2000001021d */
[----:B------:R-:W-:Y:S02]  /*00f0*/  IMAD.SHL.U32 R32, R28, 0x8, RZ ;  /* 0x000000081c207824 */ /* 0x000fe400078e00ff */
[----:B0-----:R-:W-:-:S07]  /*0100*/  IMAD.IADD R31, R23, 0x1, R31 ;  /* 0x00000001171f7824 */ /* 0x001fce00078e021f */
.L_x_47:
[----:B--2---:R-:W2:Y:S01]  /*0110*/  LDCU.64 UR6, c[0x0][0x398] ;  /* 0x00007300ff0677ac */ /* 0x004ea20008000a00 */
[----:B------:R-:W-:Y:S01]  /*0120*/  IMAD.MOV.U32 R33, RZ, RZ, RZ ;  /* 0x000000ffff217224 */ /* 0x000fe200078e00ff */
[----:B---3--:R-:W3:Y:S01]  /*0130*/  LDCU.64 UR4, c[0x0][0x380] ;  /* 0x00007000ff0477ac */ /* 0x008ee20008000a00 */
[----:B--2---:R-:W-:Y:S01]  /*0140*/  IMAD R0, R24, UR6, RZ ;  /* 0x0000000618007c24 */ /* 0x004fe2000f8e02ff */
[----:B------:R-:W-:Y:S02]  /*0150*/  UISETP.GE.U32.AND UP0, UPT, UR6, 0x8, UPT ;  /* 0x000000080600788c */ /* 0x000fe4000bf06070 */
[C---:B------:R-:W-:Y:S02]  /*0160*/  IMAD.WIDE.U32 R2, R25.reuse, UR6, RZ ;  /* 0x0000000619027c25 */ /* 0x040fe4000f8e00ff */
[----:B------:R-:W-:Y:S02]  /*0170*/  UISETP.GE.U32.AND.EX UP0, UPT, UR7, URZ, UPT, UP0 ;  /* 0x000000ff0700728c */ /* 0x000fe4000bf06100 */
[----:B------:R-:W-:Y:S01]  /*0180*/  IMAD R5, R25, UR7, R0 ;  /* 0x0000000719057c24 */ /* 0x000fe2000f8e0200 */
[----:B------:R-:W-:Y:S01]  /*0190*/  IADD3 R0, P0, PT, R27, R2, RZ ;  /* 0x000000021b007210 */ /* 0x000fe20007f1e0ff */
[----:B------:R-:W-:-:S02]  /*01a0*/  IMAD R7, R31, UR6, RZ ;  /* 0x000000061f077c24 */ /* 0x000fc4000f8e02ff */
[----:B------:R-:W-:Y:S01]  /*01b0*/  IMAD.IADD R3, R3, 0x1, R5 ;  /* 0x0000000103037824 */ /* 0x000fe200078e0205 */
[----:B01-3--:R-:W-:Y:S01]  /*01c0*/  LEA R16, P1, R0, UR4, 0x3 ;  /* 0x0000000400107c11 */ /* 0x00bfe2000f8218ff */
[----:B------:R-:W-:Y:S02]  /*01d0*/  IMAD R7, R22, UR7, R7 ;  /* 0x0000000716077c24 */ /* 0x000fe4000f8e0207 */
[--C-:B------:R-:W-:Y:S02]  /*01e0*/  IMAD.X R5, R26, 0x1, R3.reuse, P0 ;  /* 0x000000011a057824 */ /* 0x100fe400000e0603 */
[----:B------:R-:W-:-:S03]  /*01f0*/  IMAD.WIDE.U32 R18, R22, UR6, R2 ;  /* 0x0000000616127c25 */ /* 0x000fc6000f8e0002 */
[----:B------:R-:W-:Y:S01]  /*0200*/  LEA.HI.X R17, R0, UR5, R5, 0x3, P1 ;  /* 0x0000000500117c11 */ /* 0x000fe200088f1c05 */
[----:B------:R-:W-:Y:S02]  /*0210*/  IMAD.MOV.U32 R0, RZ, RZ, RZ ;  /* 0x000000ffff007224 */ /* 0x000fe400078e00ff */
[----:B------:R-:W-:Y:S01]  /*0220*/  IMAD.IADD R30, R19, 0x1, R7 ;  /* 0x00000001131e7824 */ /* 0x000fe200078e0207 */
[----:B------:R-:W-:Y:S06]  /*0230*/  BRA.U !UP0, `(.L_x_1) ;  /* 0x00000009088c7547 */ /* 0x000fec000b800000 */
[----:B------:R-:W2:Y:S01]  /*0240*/  LDCU.64 UR4, c[0x0][0x390] ;  /* 0x00007200ff0477ac */ /* 0x000ea20008000a00 */
[----:B------:R-:W-:Y:S01]  /*0250*/  IADD3 R5, P0, PT, R25, R22, RZ ;  /* 0x0000001619057210 */ /* 0x000fe20007f1e0ff */
[----:B------:R-:W-:Y:S01]  /*0260*/  IMAD R9, R34, R27, RZ ;  /* 0x0000001b22097224 */ /* 0x000fe200078e02ff */
[----:B------:R-:W-:Y:S01]  /*0270*/  BSSY.RECONVERGENT B7, `(.L_x_2) ;  /* 0x000009a000077945 */ /* 0x000fe20003800200 */
[----:B------:R-:W3:Y:S01]  /*0280*/  LDCU.64 UR8, c[0x0][0x388] ;  /* 0x00007100ff0877ac */ /* 0x000ee20008000a00 */
[----:B------:R-:W-:Y:S01]  /*0290*/  LOP3.LUT R29, R28, 0xfffffff8, RZ, 0xc0, !PT ;  /* 0xfffffff81c1d7812 */ /* 0x000fe200078ec0ff */
[----:B------:R-:W-:Y:S01]  /*02a0*/  IMAD R0, R34, R5, RZ ;  /* 0x0000000522007224 */ /* 0x000fe200078e02ff */
[----:B------:R-:W4:Y:S01]  /*02b0*/  LDCU UR6, c[0x0][0x39c] ;  /* 0x00007380ff0677ac */ /* 0x000f220008000800 */
[----:B------:R-:W-:Y:S02]  /*02c0*/  IMAD.X R7, R24, 0x1, R31, P0 ;  /* 0x0000000118077824 */ /* 0x000fe400000e061f */
[----:B------:R-:W-:-:S02]  /*02d0*/  IMAD R9, R26, R32, R9 ;  /* 0x000000201a097224 */ /* 0x000fc400078e0209 */
[-C--:B------:R-:W-:Y:S02]  /*02e0*/  IMAD R7, R7, R32.reuse, R0 ;  /* 0x0000002007077224 */ /* 0x080fe400078e0200 */
[----:B--2---:R-:W-:-:S04]  /*02f0*/  IMAD.WIDE.U32 R4, R5, R32, UR4 ;  /* 0x0000000405047e25 */ /* 0x004fc8000f8e0020 */
[----:B---3--:R-:W-:Y:S01]  /*0300*/  IMAD.WIDE.U32 R2, R27, R32, UR8 ;  /* 0x000000081b027e25 */ /* 0x008fe2000f8e0020 */
[----:B------:R-:W-:Y:S02]  /*0310*/  IADD3 R38, P0, PT, R4, 0x20, RZ ;  /* 0x0000002004267810 */ /* 0x000fe40007f1e0ff */
[----:B------:R-:W-:-:S03]  /*0320*/  IADD3 R36, P1, PT, R2, 0x20, RZ ;  /* 0x0000002002247810 */ /* 0x000fc60007f3e0ff */
[----:B------:R-:W-:Y:S02]  /*0330*/  IMAD.X R39, R5, 0x1, R7, P0 ;  /* 0x0000000105277824 */ /* 0x000fe400000e0607 */
[----:B----4-:R-:W-:Y:S02]  /*0340*/  IMAD.U32 R2, RZ, RZ, UR6 ;  /* 0x00000006ff027e24 */ /* 0x010fe4000f8e00ff */
[----:B------:R-:W-:-:S07]  /*0350*/  IMAD.X R37, R3, 0x1, R9, P1 ;  /* 0x0000000103257824 */ /* 0x000fce00008e0609 */
.L_x_26:
[----:B-1----:R-:W2:Y:S04]  /*0360*/  LDG.E.64 R8, desc[UR36][R16.64] ;  /* 0x0000002410087981 */ /* 0x002ea8000c1e1b00 */
[----:B------:R-:W2:Y:S04]  /*0370*/  LDG.E.64 R4, desc[UR36][R36.64+-0x20] ;  /* 0xffffe02424047981 */ /* 0x000ea8000c1e1b00 */
[----:B---3--:R-:W3:Y:S01]  /*0380*/  LDG.E.64 R6, desc[UR36][R38.64+-0x20] ;  /* 0xffffe02426067981 */ /* 0x008ee2000c1e1b00 */
[----:B------:R-:W-:Y:S01]  /*0390*/  IADD3 R29, P0, PT, R29, -0x8, RZ ;  /* 0xfffffff81d1d7810 */ /* 0x000fe20007f1e0ff */
[----:B------:R-:W-:Y:S03]  /*03a0*/  BSSY.RECONVERGENT B6, `(.L_x_3) ;  /* 0x0000011000067945 */ /* 0x000fe60003800200 */
[----:B------:R-:W-:-:S02]  /*03b0*/  IADD3.X R2, PT, PT, R2, -0x1, RZ, P0, !PT ;  /* 0xffffffff02027810 */ /* 0x000fc400007fe4ff */
[----:B------:R-:W-:-:S04]  /*03c0*/  ISETP.NE.U32.AND P0, PT, R29, RZ, PT ;  /* 0x000000ff1d00720c */ /* 0x000fc80003f05070 */
[----:B------:R-:W-:-:S04]  /*03d0*/  ISETP.NE.AND.EX P0, PT, R2, RZ, PT, P0 ;  /* 0x000000ff0200720c */ /* 0x000fc80003f05300 */
[----:B------:R-:W-:Y:S01]  /*03e0*/  P2R R33, PR, RZ, 0x1 ;  /* 0x00000001ff217803 */ /* 0x000fe20000000000 */
[----:B--2---:R-:W-:-:S08]  /*03f0*/  DMUL R4, R8, R4 ;  /* 0x0000000408047228 */ /* 0x004fd00000000000 */
[----:B---3--:R-:W-:-:S14]  /*0400*/  DSETP.NEU.AND P1, PT, R6, R4, PT ;  /* 0x000000040600722a */ /* 0x008fdc0003f2d000 */
[----:B------:R-:W-:Y:S05]  /*0410*/  @!P1 BRA `(.L_x_4) ;  /* 0x0000000000249947 */ /* 0x000fea0003800000 */
[----:B------:R-:W-:Y:S01]  /*0420*/  MOV R8, 0x0 ;  /* 0x0000000000087802 */ /* 0x000fe20000000f00 */
[----:B------:R-:W1:Y:S01]  /*0430*/  LDCU.64 UR4, c[0x4][0x10] ;  /* 0x01000200ff0477ac */ /* 0x000e620008000a00 */
[----:B------:R-:W-:-:S04]  /*0440*/  CS2R R6, SRZ ;  /* 0x0000000000067805 */ /* 0x000fc8000001ff00 */
[----:B------:R-:W2:Y:S01]  /*0450*/  LDC.64 R8, c[0x4][R8] ;  /* 0x0100000008087b82 */ /* 0x000ea20000000a00 */
[----:B-1----:R-:W-:Y:S02]  /*0460*/  IMAD.U32 R4, RZ, RZ, UR4 ;  /* 0x00000004ff047e24 */ /* 0x002fe4000f8e00ff */
[----:B------:R-:W-:-:S07]  /*0470*/  IMAD.U32 R5, RZ, RZ, UR5 ;  /* 0x00000005ff057e24 */ /* 0x000fce000f8e00ff */
[----:B------:R-:W-:-:S07]  /*0480*/  LEPC R20, `(.L_x_5) ;  /* 0x000000001014794e */ /* 0x000fce0000000000 */
[----:B0-2---:R-:W-:Y:S05]  /*0490*/  CALL.ABS.NOINC R8 ;  /* 0x0000000008007343 */ /* 0x005fea0003c00000 */
.L_x_5:
[----:B------:R1:W5:Y:S02]  /*04a0*/  LDG.E.64 R8, desc[UR36][R16.64] ;  /* 0x0000002410087981 */ /* 0x000364000c1e1b00 */
.L_x_4:
[----:B------:R-:W-:Y:S05]  /*04b0*/  BSYNC.RECONVERGENT B6 ;  /* 0x0000000000067941 */ /* 0x000fea0003800200 */
.L_x_3:
[----:B------:R-:W2:Y:S04]  /*04c0*/  LDG.E.64 R4, desc[UR36][R36.64+-0x18] ;  /* 0xffffe82424047981 */ /* 0x000ea8000c1e1b00 */
[----:B------:R-:W3:Y:S01]  /*04d0*/  LDG.E.64 R6, desc[UR36][R38.64+-0x18] ;  /* 0xffffe82426067981 */ /* 0x000ee2000c1e1b00 */
[----:B------:R-:W-:Y:S01]  /*04e0*/  BSSY.RECONVERGENT B6, `(.L_x_6) ;  /* 0x000000d000067945 */ /* 0x000fe20003800200 */
[----:B--2--5:R-:W-:-:S08]  /*04f0*/  DMUL R4, R8, R4 ;  /* 0x0000000408047228 */ /* 0x024fd00000000000 */
[----:B---3--:R-:W-:-:S14]  /*0500*/  DSETP.NEU.AND P0, PT, R6, R4, PT ;  /* 0x000000040600722a */ /* 0x008fdc0003f0d000 */
[----:B------:R-:W-:Y:S05]  /*0510*/  @!P0 BRA `(.L_x_7) ;  /* 0x0000000000248947 */ /* 0x000fea0003800000 */
[----:B------:R-:W-:Y:S01]  /*0520*/  MOV R8, 0x0 ;  /* 0x0000000000087802 */ /* 0x000fe20000000f00 */
[----:B------:R-:W2:Y:S01]  /*0530*/  LDCU.64 UR4, c[0x4][0x10] ;  /* 0x01000200ff0477ac */ /* 0x000ea20008000a00 */
[----:B------:R-:W-:-:S04]  /*0540*/  CS2R R6, SRZ ;  /* 0x0000000000067805 */ /* 0x000fc8000001ff00 */
[----:B------:R-:W3:Y:S01]  /*0550*/  LDC.64 R8, c[0x4][R8] ;  /* 0x0100000008087b82 */ /* 0x000ee20000000a00 */
[----:B--2---:R-:W-:Y:S02]  /*0560*/  IMAD.U32 R4, RZ, RZ, UR4 ;  /* 0x00000004ff047e24 */ /* 0x004fe4000f8e00ff */
[----:B------:R-:W-:-:S07]  /*0570*/  IMAD.U32 R5, RZ, RZ, UR5 ;  /* 0x00000005ff057e24 */ /* 0x000fce000f8e00ff */
[----:B------:R-:W-:-:S07]  /*0580*/  LEPC R20, `(.L_x_8) ;  /* 0x000000001014794e */ /* 0x000fce0000000000 */
[----:B01-3--:R-:W-:Y:S05]  /*0590*/  CALL.ABS.NOINC R8 ;  /* 0x0000000008007343 */ /* 0x00bfea0003c00000 */
.L_x_8:
[----:B------:R2:W5:Y:S02]  /*05a0*/  LDG.E.64 R8, desc[UR36][R16.64] ;  /* 0x0000002410087981 */ /* 0x000564000c1e1b00 */
.L_x_7:
[----:B------:R-:W-:Y:S05]  /*05b0*/  BSYNC.RECONVERGENT B6 ;  /* 0x0000000000067941 */ /* 0x000fea0003800200 */
.L_x_6:
[----:B------:R-:W3:Y:S04]  /*05c0*/  LDG.E.64 R4, desc[UR36][R36.64+-0x10] ;  /* 0xfffff02424047981 */ /* 0x000ee8000c1e1b00 */
[----:B------:R-:W4:Y:S01]  /*05d0*/  LDG.E.64 R6, desc[UR36][R38.64+-0x10] ;  /* 0xfffff02426067981 */ /* 0x000f22000c1e1b00 */
[----:B------:R-:W-:Y:S01]  /*05e0*/  BSSY.RECONVERGENT B6, `(.L_x_9) ;  /* 0x000000d000067945 */ /* 0x000fe20003800200 */
[----:B---3-5:R-:W-:-:S08]  /*05f0*/  DMUL R4, R8, R4 ;  /* 0x0000000408047228 */ /* 0x028fd00000000000 */
[----:B----4-:R-:W-:-:S14]  /*0600*/  DSETP.NEU.AND P0, PT, R6, R4, PT ;  /* 0x000000040600722a */ /* 0x010fdc0003f0d000 */
[----:B------:R-:W-:Y:S05]  /*0610*/  @!P0 BRA `(.L_x_10) ;  /* 0x0000000000248947 */ /* 0x000fea0003800000 */
[----:B------:R-:W-:Y:S01]  /*0620*/  MOV R8, 0x0 ;  /* 0x0000000000087802 */ /* 0x000fe20000000f00 */
[----:B------:R-:W3:Y:S01]  /*0630*/  LDCU.64 UR4, c[0x4][0x10] ;  /* 0x01000200ff0477ac */ /* 0x000ee20008000a00 */
[----:B------:R-:W-:-:S04]  /*0640*/  CS2R R6, SRZ ;  /* 0x0000000000067805 */ /* 0x000fc8000001ff00 */
[----:B------:R-:W4:Y:S01]  /*0650*/  LDC.64 R8, c[0x4][R8] ;  /* 0x0100000008087b82 */ /* 0x000f220000000a00 */
[----:B---3--:R-:W-:Y:S02]  /*0660*/  IMAD.U32 R4, RZ, RZ, UR4 ;  /* 0x00000004ff047e24 */ /* 0x008fe4000f8e00ff */
[----:B------:R-:W-:-:S07]  /*0670*/  IMAD.U32 R5, RZ, RZ, UR5 ;  /* 0x00000005ff057e24 */ /* 0x000fce000f8e00ff */
[----:B------:R-:W-:-:S07]  /*0680*/  LEPC R20, `(.L_x_11) ;  /* 0x000000001014794e */ /* 0x000fce0000000000 */
[----:B012-4-:R-:W-:Y:S05]  /*0690*/  CALL.ABS.NOINC R8 ;  /* 0x0000000008007343 */ /* 0x017fea0003c00000 */
.L_x_11:
[----:B------:R3:W5:Y:S02]  /*06a0*/  LDG.E.64 R8, desc[UR36][R16.64] ;  /* 0x0000002410087981 */ /* 0x000764000c1e1b00 */
.L_x_10:
[----:B------:R-:W-:Y:S05]  /*06b0*/  BSYNC.RECONVERGENT B6 ;  /* 0x0000000000067941 */ /* 0x000fea0003800200 */
.L_x_9:
[----:B------:R-:W4:Y:S04]  /*06c0*/  LDG.E.64 R4, desc[UR36][R36.64+-0x8] ;  /* 0xfffff82424047981 */ /* 0x000f28000c1e1b00 */
[----:B------:R-:W2:Y:S01]  /*06d0*/  LDG.E.64 R6, desc[UR36][R38.64+-0x8] ;  /* 0xfffff82426067981 */ /* 0x000ea2000c1e1b00 */
[----:B------:R-:W-:Y:S01]  /*06e0*/  BSSY.RECONVERGENT B6, `(.L_x_12) ;  /* 0x000000d000067945 */ /* 0x000fe20003800200 */
[----:B----45:R-:W-:-:S08]  /*06f0*/  DMUL R4, R8, R4 ;  /* 0x0000000408047228 */ /* 0x030fd00000000000 */
[----:B--2---:R-:W-:-:S14]  /*0700*/  DSETP.NEU.AND P0, PT, R6, R4, PT ;  /* 0x000000040600722a */ /* 0x004fdc0003f0d000 */
[----:B------:R-:W-:Y:S05]  /*0710*/  @!P0 BRA `(.L_x_13) ;  /* 0x0000000000248947 */ /* 0x000fea0003800000 */
[----:B------:R-:W-:Y:S01]  /*0720*/  MOV R8, 0x0 ;  /* 0x0000000000087802 */ /* 0x000fe20000000f00 */
[----:B------:R-:W2:Y:S01]  /*0730*/  LDCU.64 UR4, c[0x4][0x10] ;  /* 0x01000200ff0477ac */ /* 0x000ea20008000a00 */
[----:B------:R-:W-:-:S04]  /*0740*/  CS2R R6, SRZ ;  /* 0x0000000000067805 */ /* 0x000fc8000001ff00 */
[----:B------:R-:W4:Y:S01]  /*0750*/  LDC.64 R8, c[0x4][R8] ;  /* 0x0100000008087b82 */ /* 0x000f220000000a00 */
[----:B--2---:R-:W-:Y:S02]  /*0760*/  IMAD.U32 R4, RZ, RZ, UR4 ;  /* 0x00000004ff047e24 */ /* 0x004fe4000f8e00ff */
[----:B------:R-:W-:-:S07]  /*0770*/  IMAD.U32 R5, RZ, RZ, UR5 ;  /* 0x00000005ff057e24 */ /* 0x000fce000f8e00ff */
[----:B------:R-:W-:-:S07]  /*0780*/  LEPC R20, `(.L_x_14) ;  /* 0x000000001014794e */ /* 0x000fce0000000000 */
[----:B01-34-:R-:W-:Y:S05]  /*0790*/  CALL.ABS.NOINC R8 ;  /* 0x0000000008007343 */ /* 0x01bfea0003c00000 */
.L_x_14:
[----:B------:R2:W5:Y:S02]  /*07a0*/  LDG.E.64 R8, desc[UR36][R16.64] ;  /* 0x0000002410087981 */ /* 0x000564000c1e1b00 */
.L_x_13:
[----:B------:R-:W-:Y:S05]  /*07b0*/  BSYNC.RECONVERGENT B6 ;  /* 0x0000000000067941 */ /* 0x000fea0003800200 */
.L_x_12:
[----:B------:R-:W4:Y:S04]  /*07c0*/  LDG.E.64 R4, desc[UR36][R36.64] ;  /* 0x0000002424047981 */ /* 0x000f28000c1e1b00 */
[----:B------:R-:W3:Y:S01]  /*07d0*/  LDG.E.64 R6, desc[UR36][R38.64] ;  /* 0x0000002426067981 */ /* 0x000ee2000c1e1b00 */
[----:B------:R-:W-:Y:S01]  /*07e0*/  BSSY.RECONVERGENT B6, `(.L_x_15) ;  /* 0x000000d000067945 */ /* 0x000fe20003800200 */
[----:B----45:R-:W-:-:S08]  /*07f0*/  DMUL R4, R8, R4 ;  /* 0x0000000408047228 */ /* 0x030fd00000000000 */
[----:B---3--:R-:W-:-:S14]  /*0800*/  DSETP.NEU.AND P0, PT, R6, R4, PT ;  /* 0x000000040600722a */ /* 0x008fdc0003f0d000 */
        /* <DEDUP_REMOVED lines=9> */
.L_x_17:
[----:B------:R3:W5:Y:S02]  /*08a0*/  LDG.E.64 R8, desc[UR36][R16.64] ;  /* 0x0000002410087981 */ /* 0x000764000c1e1b00 */
.L_x_16:
[----:B------:R-:W-:Y:S05]  /*08b0*/  BSYNC.RECONVERGENT B6 ;  /* 0x0000000000067941 */ /* 0x000fea0003800200 */
.L_x_15:
        /* <DEDUP_REMOVED lines=14> */
.L_x_20:
[----:B------:R2:W5:Y:S02]  /*09a0*/  LDG.E.64 R8, desc[UR36][R16.64] ;  /* 0x0000002410087981 */ /* 0x000564000c1e1b00 */
.L_x_19:
[----:B------:R-:W-:Y:S05]  /*09b0*/  BSYNC.RECONVERGENT B6 ;  /* 0x0000000000067941 */ /* 0x000fea0003800200 */
.L_x_18:
        /* <DEDUP_REMOVED lines=14> */
.L_x_23:
[----:B------:R3:W5:Y:S02]  /*0aa0*/  LDG.E.64 R8, desc[UR36][R16.64] ;  /* 0x0000002410087981 */ /* 0x000764000c1e1b00 */
.L_x_22:
[----:B------:R-:W-:Y:S05]  /*0ab0*/  BSYNC.RECONVERGENT B6 ;  /* 0x0000000000067941 */ /* 0x000fea0003800200 */
.L_x_21:
        /* <DEDUP_REMOVED lines=14> */
.L_x_25:
[----:B------:R-:W-:Y:S05]  /*0ba0*/  BSYNC.RECONVERGENT B6 ;  /* 0x0000000000067941 */ /* 0x000fea0003800200 */
.L_x_24:
[----:B------:R-:W-:Y:S02]  /*0bb0*/  ISETP.NE.AND P6, PT, R33, RZ, PT ;  /* 0x000000ff2100720c */ /* 0x000fe40003fc5270 */
[----:B------:R-:W-:Y:S02]  /*0bc0*/  IADD3 R36, P0, PT, R36, 0x40, RZ ;  /* 0x0000004024247810 */ /* 0x000fe40007f1e0ff */
[----:B------:R-:W-:-:S03]  /*0bd0*/  IADD3 R38, P1, PT, R38, 0x40, RZ ;  /* 0x0000004026267810 */ /* 0x000fc60007f3e0ff */
[----:B------:R-:W-:Y:S02]  /*0be0*/  IMAD.X R37, RZ, RZ, R37, P0 ;  /* 0x000000ffff257224 */ /* 0x000fe400000e0625 */
[----:B------:R-:W-:-:S04]  /*0bf0*/  IMAD.X R39, RZ, RZ, R39, P1 ;  /* 0x000000ffff277224 */ /* 0x000fc800008e0627 */
[----:B------:R-:W-:Y:S05]  /*0c00*/  @P6 BRA `(.L_x_26) ;  /* 0xfffffff400d46947 */ /* 0x000fea000383ffff */
[----:B------:R-:W-:Y:S05]  /*0c10*/  BSYNC.RECONVERGENT B7 ;  /* 0x0000000000077941 */ /* 0x000fea0003800200 */
.L_x_2:
[----:B------:R-:W2:Y:S01]  /*0c20*/  LDCU UR4, c[0x0][0x398] ;  /* 0x00007300ff0477ac */ /* 0x000ea20008000800 */
[----:B------:R-:W4:Y:S01]  /*0c30*/  LDCU UR5, c[0x0][0x39c] ;  /* 0x00007380ff0577ac */ /* 0x000f220008000800 */
[----:B--2---:R-:W-:Y:S01]  /*0c40*/  ULOP3.LUT UR4, UR4, 0xfffffff8, URZ, 0xc0, !UPT ;  /* 0xfffffff804047892 */ /* 0x004fe2000f8ec0ff */
[----:B----4-:R-:W-:-:S05]  /*0c50*/  IMAD.U32 R0, RZ, RZ, UR5 ;  /* 0x00000005ff007e24 */ /* 0x010fca000f8e00ff */
[----:B------:R-:W-:-:S07]  /*0c60*/  IMAD.U32 R33, RZ, RZ, UR4 ;  /* 0x00000004ff217e24 */ /* 0x000fce000f8e00ff */
.L_x_1:
[----:B------:R-:W2:Y:S02]  /*0c70*/  LDC R29, c[0x0][0x398] ;  /* 0x0000e600ff1d7b82 */ /* 0x000ea40000000800 */
[----:B--2---:R-:W-:-:S04]  /*0c80*/  LOP3.LUT R2, R29, 0x7, RZ, 0xc0, !PT ;  /* 0x000000071d027812 */ /* 0x004fc800078ec0ff */
[----:B------:R-:W-:-:S04]  /*0c90*/  ISETP.NE.U32.AND P0, PT, R2, RZ, PT ;  /* 0x000000ff0200720c */ /* 0x000fc80003f05070 */
[----:B------:R-:W-:-:S13]  /*0ca0*/  ISETP.NE.AND.EX P0, PT, RZ, RZ, PT, P0 ;  /* 0x000000ffff00720c */ /* 0x000fda0003f05300 */
[----:B------:R-:W-:Y:S05]  /*0cb0*/  @!P0 BRA `(.L_x_27) ;  /* 0x0000000c00348947 */ /* 0x000fea0003800000 */
[----:B------:R-:W-:-:S04]  /*0cc0*/  IADD3 R2, P1, PT, R2, -0x1, RZ ;  /* 0xffffffff02027810 */ /* 0x000fc80007f3e0ff */
[----:B------:R-:W-:Y:S01]  /*0cd0*/  ISETP.GE.U32.AND P0, PT, R2, 0x3, PT ;  /* 0x000000030200780c */ /* 0x000fe20003f06070 */
[----:B------:R-:W-:-:S05]  /*0ce0*/  IMAD.X R2, RZ, RZ, -0x1, P1 ;  /* 0xffffffffff027424 */ /* 0x000fca00008e06ff */
[----:B------:R-:W-:-:S13]  /*0cf0*/  ISETP.GE.U32.AND.EX P0, PT, R2, RZ, PT, P0 ;  /* 0x000000ff0200720c */ /* 0x000fda0003f06100 */
[----:B------:R-:W-:Y:S05]  /*0d00*/  @!P0 BRA `(.L_x_28) ;  /* 0x0000000400b48947 */ /* 0x000fea0003800000 */
[----:B------:R-:W2:Y:S01]  /*0d10*/  LDCU.64 UR6, c[0x0][0x388] ;  /* 0x00007100ff0677ac */ /* 0x000ea20008000a00 */
[C---:B------:R-:W-:Y:S01]  /*0d20*/  IADD3 R2, P0, PT, R33.reuse, R22, RZ ;  /* 0x0000001621027210 */ /* 0x040fe20007f1e0ff */
[----:B------:R-:W4:Y:S04]  /*0d30*/  LDCU.64 UR4, c[0x0][0x390] ;  /* 0x00007200ff0477ac */ /* 0x000f280008000a00 */
[----:B------:R-:W-:Y:S01]  /*0d40*/  IMAD.X R3, R0, 0x1, R31, P0 ;  /* 0x0000000100037824 */ /* 0x000fe200000e061f */
[----:B------:R-:W-:Y:S02]  /*0d50*/  IADD3 R7, P0, PT, R33, R18, RZ ;  /* 0x0000001221077210 */ /* 0x000fe40007f1e0ff */
[----:B--2---:R-:W-:-:S03]  /*0d60*/  LEA R4, P1, R2, UR6, 0x3 ;  /* 0x0000000602047c11 */ /* 0x004fc6000f8218ff */
[----:B------:R-:W-:Y:S01]  /*0d70*/  IMAD.X R0, R0, 0x1, R30, P0 ;  /* 0x0000000100007824 */ /* 0x000fe200000e061e */
[----:B------:R-:W-:Y:S02]  /*0d80*/  LEA.HI.X R5, R2, UR7, R3, 0x3, P1 ;  /* 0x0000000702057c11 */ /* 0x000fe400088f1c03 */
[C---:B----4-:R-:W-:Y:S01]  /*0d90*/  LEA R6, P0, R7.reuse, UR4, 0x3 ;  /* 0x0000000407067c11 */ /* 0x050fe2000f8018ff */
[----:B-1----:R-:W2:Y:S04]  /*0da0*/  LDG.E.64 R2, desc[UR36][R16.64] ;  /* 0x0000002410027981 */ /* 0x002ea8000c1e1b00 */
[----:B------:R-:W2:Y:S01]  /*0db0*/  LDG.E.64 R4, desc[UR36][R4.64] ;  /* 0x0000002404047981 */ /* 0x000ea2000c1e1b00 */
[----:B------:R-:W-:-:S06]  /*0dc0*/  LEA.HI.X R7, R7, UR5, R0, 0x3, P0 ;  /* 0x0000000507077c11 */ /* 0x000fcc00080f1c00 */
[----:B------:R-:W4:Y:S01]  /*0dd0*/  LDG.E.64 R6, desc[UR36][R6.64] ;  /* 0x0000002406067981 */ /* 0x000f22000c1e1b00 */
[----:B------:R-:W-:Y:S01]  /*0de0*/  BSSY.RECONVERGENT B6, `(.L_x_29) ;  /* 0x000000d000067945 */ /* 0x000fe20003800200 */
[----:B--2---:R-:W-:-:S08]  /*0df0*/  DMUL R8, R2, R4 ;  /* 0x0000000402087228 */ /* 0x004fd00000000000 */
[----:B----4-:R-:W-:-:S14]  /*0e00*/  DSETP.NEU.AND P0, PT, R6, R8, PT ;  /* 0x000000080600722a */ /* 0x010fdc0003f0d000 */
        /* <DEDUP_REMOVED lines=8> */
[----:B0-23--:R-:W-:Y:S05]  /*0e90*/  CALL.ABS.NOINC R2 ;  /* 0x0000000002007343 */ /* 0x00dfea0003c00000 */
.L_x_31:
[----:B------:R1:W5:Y:S02]  /*0ea0*/  LDG.E.64 R2, desc[UR36][R16.64] ;  /* 0x0000002410027981 */ /* 0x000364000c1e1b00 */
.L_x_30:
[----:B------:R-:W-:Y:S05]  /*0eb0*/  BSYNC.RECONVERGENT B6 ;  /* 0x0000000000067941 */ /* 0x000fea0003800200 */
.L_x_29:
[----:B------:R-:W2:Y:S01]  /*0ec0*/  LDCU.64 UR6, c[0x0][0x388] ;  /* 0x00007100ff0677ac */ /* 0x000ea20008000a00 */
[----:B------:R-:W-:Y:S01]  /*0ed0*/  VIADD R7, R33, 0x1 ;  /* 0x0000000121077836 */ /* 0x000fe20000000000 */
[----:B------:R-:W4:Y:S04]  /*0ee0*/  LDCU.64 UR4, c[0x0][0x390] ;  /* 0x00007200ff0477ac */ /* 0x000f280008000a00 */
[----:B------:R-:W-:-:S05]  /*0ef0*/  IADD3 R0, P0, PT, R7, R22, RZ ;  /* 0x0000001607007210 */ /* 0x000fca0007f1e0ff */
[----:B------:R-:W-:Y:S01]  /*0f00*/  IMAD.X R5, RZ, RZ, R31, P0 ;  /* 0x000000ffff057224 */ /* 0x000fe200000e061f */
[----:B------:R-:W-:Y:S02]  /*0f10*/  IADD3 R7, P0, PT, R7, R18, RZ ;  /* 0x0000001207077210 */ /* 0x000fe40007f1e0ff */
[----:B--2---:R-:W-:-:S04]  /*0f20*/  LEA R4, P1, R0, UR6, 0x3 ;  /* 0x0000000600047c11 */ /* 0x004fc8000f8218ff */
[----:B------:R-:W-:Y:S01]  /*0f30*/  LEA.HI.X R5, R0, UR7, R5, 0x3, P1 ;  /* 0x0000000700057c11 */ /* 0x000fe200088f1c05 */
[----:B------:R-:W-:Y:S01]  /*0f40*/  IMAD.X R0, RZ, RZ, R30, P0 ;  /* 0x000000ffff007224 */ /* 0x000fe200000e061e */
[----:B----4-:R-:W-:-:S04]  /*0f50*/  LEA R6, P0, R7, UR4, 0x3 ;  /* 0x0000000407067c11 */ /* 0x010fc8000f8018ff */
[----:B------:R-:W2:Y:S01]  /*0f60*/  LDG.E.64 R4, desc[UR36][R4.64] ;  /* 0x0000002404047981 */ /* 0x000ea2000c1e1b00 */
[----:B------:R-:W-:-:S06]  /*0f70*/  LEA.HI.X R7, R7, UR5, R0, 0x3, P0 ;  /* 0x0000000507077c11 */ /* 0x000fcc00080f1c00 */
[----:B------:R-:W4:Y:S01]  /*0f80*/  LDG.E.64 R6, desc[UR36][R6.64] ;  /* 0x0000002406067981 */ /* 0x000f22000c1e1b00 */
[----:B------:R-:W-:Y:S01]  /*0f90*/  BSSY.RECONVERGENT B6, `(.L_x_32) ;  /* 0x000000d000067945 */ /* 0x000fe20003800200 */
[----:B--2--5:R-:W-:-:S08]  /*0fa0*/  DMUL R8, R2, R4 ;  /* 0x0000000402087228 */ /* 0x024fd00000000000 */
[----:B----4-:R-:W-:-:S14]  /*0fb0*/  DSETP.NEU.AND P0, PT, R6, R8, PT ;  /* 0x000000080600722a */ /* 0x010fdc0003f0d000 */
        /* <DEDUP_REMOVED lines=9> */
.L_x_34:
[----:B------:R2:W5:Y:S02]  /*1050*/  LDG.E.64 R2, desc[UR36][R16.64] ;  /* 0x0000002410027981 */ /* 0x000564000c1e1b00 */
.L_x_33:
[----:B------:R-:W-:Y:S05]  /*1060*/  BSYNC.RECONVERGENT B6 ;  /* 0x0000000000067941 */ /* 0x000fea0003800200 */
.L_x_32:
[----:B------:R-:W4:Y:S01]  /*1070*/  LDCU.64 UR6, c[0x0][0x388] ;  /* 0x00007100ff0677ac */ /* 0x000f220008000a00 */
[----:B------:R-:W-:Y:S01]  /*1080*/  VIADD R7, R33, 0x2 ;  /* 0x0000000221077836 */ /* 0x000fe20000000000 */
[----:B------:R-:W0:Y:S04]  /*1090*/  LDCU.64 UR4, c[0x0][0x390] ;  /* 0x00007200ff0477ac */ /* 0x000e280008000a00 */
[----:B------:R-:W-:-:S05]  /*10a0*/  IADD3 R0, P0, PT, R7, R22, RZ ;  /* 0x0000001607007210 */ /* 0x000fca0007f1e0ff */
[----:B------:R-:W-:Y:S01]  /*10b0*/  IMAD.X R5, RZ, RZ, R31, P0 ;  /* 0x000000ffff057224 */ /* 0x000fe200000e061f */
[----:B------:R-:W-:Y:S02]  /*10c0*/  IADD3 R7, P0, PT, R7, R18, RZ ;  /* 0x0000001207077210 */ /* 0x000fe40007f1e0ff */
[----:B----4-:R-:W-:-:S04]  /*10d0*/  LEA R4, P1, R0, UR6, 0x3 ;  /* 0x0000000600047c11 */ /* 0x010fc8000f8218ff */
[----:B------:R-:W-:Y:S01]  /*10e0*/  LEA.HI.X R5, R0, UR7, R5, 0x3, P1 ;  /* 0x0000000700057c11 */ /* 0x000fe200088f1c05 */
[----:B------:R-:W-:Y:S01]  /*10f0*/  IMAD.X R0, RZ, RZ, R30, P0 ;  /* 0x000000ffff007224 */ /* 0x000fe200000e061e */
[----:B0-----:R-:W-:-:S04]  /*1100*/  LEA R6, P0, R7, UR4, 0x3 ;  /* 0x0000000407067c11 */ /* 0x001fc8000f8018ff */
[----:B------:R-:W4:Y:S01]  /*1110*/  LDG.E.64 R4, desc[UR36][R4.64] ;  /* 0x0000002404047981 */ /* 0x000f22000c1e1b00 */
[----:B------:R-:W-:-:S06]  /*1120*/  LEA.HI.X R7, R7, UR5, R0, 0x3, P0 ;  /* 0x0000000507077c11 */ /* 0x000fcc00080f1c00 */
[----:B------:R-:W3:Y:S01]  /*1130*/  LDG.E.64 R6, desc[UR36][R6.64] ;  /* 0x0000002406067981 */ /* 0x000ee2000c1e1b00 */
[----:B------:R-:W-:Y:S01]  /*1140*/  BSSY.RECONVERGENT B6, `(.L_x_35) ;  /* 0x000000d000067945 */ /* 0x000fe20003800200 */
[----:B----45:R-:W-:-:S08]  /*1150*/  DMUL R8, R2, R4 ;  /* 0x0000000402087228 */ /* 0x030fd00000000000 */
[----:B---3--:R-:W-:-:S14]  /*1160*/  DSETP.NEU.AND P0, PT, R6, R8, PT ;  /* 0x000000080600722a */ /* 0x008fdc0003f0d000 */
[----:B------:R-:W-:Y:S05]  /*1170*/  @!P0 BRA `(.L_x_36) ;  /* 0x0000000000248947 */ /* 0x000fea0003800000 */
[----:B------:R-:W-:Y:S01]  /*1180*/  MOV R2, 0x0 ;  /* 0x0000000000027802 */ /* 0x000fe20000000f00 */
[----:B------:R-:W0:Y:S01]  /*1190*/  LDCU.64 UR4, c[0x4][0x10] ;  /* 0x01000200ff0477ac */ /* 0x000e220008000a00 */
[----:B------:R-:W-:-:S04]  /*11a0*/  CS2R R6, SRZ ;  /* 0x0000000000067805 */ /* 0x000fc8000001ff00 */
[----:B------:R-:W3:Y:S01]  /*11b0*/  LDC.64 R2, c[0x4][R2] ;  /* 0x0100000002027b82 */ /* 0x000ee20000000a00 */
[----:B0-----:R-:W-:Y:S02]  /*11c0*/  IMAD.U32 R4, RZ, RZ, UR4 ;  /* 0x00000004ff047e24 */ /* 0x001fe4000f8e00ff */
[----:B------:R-:W-:-:S07]  /*11d0*/  IMAD.U32 R5, RZ, RZ, UR5 ;  /* 0x00000005ff057e24 */ /* 0x000fce000f8e00ff */
[----:B------:R-:W-:-:S07]  /*11e0*/  LEPC R20, `(.L_x_37) ;  /* 0x000000001014794e */ /* 0x000fce0000000000 */
[----:B-123--:R-:W-:Y:S05]  /*11f0*/  CALL.ABS.NOINC R2 ;  /* 0x0000000002007343 */ /* 0x00efea0003c00000 */
.L_x_37:
[----:B------:R0:W5:Y:S02]  /*1200*/  LDG.E.64 R2, desc[UR36][R16.64] ;  /* 0x0000002410027981 */ /* 0x000164000c1e1b00 */
.L_x_36:
[----:B------:R-:W-:Y:S05]  /*1210*/  BSYNC.RECONVERGENT B6 ;  /* 0x0000000000067941 */ /* 0x000fea0003800200 */
.L_x_35:
[----:B------:R-:W3:Y:S01]  /*1220*/  LDCU.64 UR6, c[0x0][0x388] ;  /* 0x00007100ff0677ac */ /* 0x000ee20008000a00 */
[----:B------:R-:W-:Y:S01]  /*1230*/  VIADD R7, R33, 0x3 ;  /* 0x0000000321077836 */ /* 0x000fe20000000000 */
[----:B------:R-:W4:Y:S04]  /*1240*/  LDCU.64 UR4, c[0x0][0x390] ;  /* 0x00007200ff0477ac */ /* 0x000f280008000a00 */
[----:B------:R-:W-:-:S05]  /*1250*/  IADD3 R0, P0, PT, R7, R22, RZ ;  /* 0x0000001607007210 */ /* 0x000fca0007f1e0ff */
[----:B------:R-:W-:Y:S01]  /*1260*/  IMAD.X R5, RZ, RZ, R31, P0 ;  /* 0x000000ffff057224 */ /* 0x000fe200000e061f */
[----:B------:R-:W-:Y:S02]  /*1270*/  IADD3 R7, P0, PT, R7, R18, RZ ;  /* 0x0000001207077210 */ /* 0x000fe40007f1e0ff */
[----:B---3--:R-:W-:-:S04]  /*1280*/  LEA R4, P1, R0, UR6, 0x3 ;  /* 0x0000000600047c11 */ /* 0x008fc8000f8218ff */
[----:B------:R-:W-:Y:S01]  /*1290*/  LEA.HI.X R5, R0, UR7, R5, 0x3, P1 ;  /* 0x0000000700057c11 */ /* 0x000fe200088f1c05 */
[----:B------:R-:W-:Y:S01]  /*12a0*/  IMAD.X R0, RZ, RZ, R30, P0 ;  /* 0x000000ffff007224 */ /* 0x000fe200000e061e */
[----:B----4-:R-:W-:-:S04]  /*12b0*/  LEA R6, P0, R7, UR4, 0x3 ;  /* 0x0000000407067c11 */ /* 0x010fc8000f8018ff */
[----:B------:R-:W3:Y:S01]  /*12c0*/  LDG.E.64 R4, desc[UR36][R4.64] ;  /* 0x0000002404047981 */ /* 0x000ee2000c1e1b00 */
[----:B------:R-:W-:-:S06]  /*12d0*/  LEA.HI.X R7, R7, UR5, R0, 0x3, P0 ;  /* 0x0000000507077c11 */ /* 0x000fcc00080f1c00 */
        /* <DEDUP_REMOVED lines=13> */
.L_x_39:
[----:B------:R-:W-:Y:S05]  /*13b0*/  BSYNC.RECONVERGENT B6 ;  /* 0x0000000000067941 */ /* 0x000fea0003800200 */
.L_x_38:
[----:B------:R-:W-:Y:S02]  /*13c0*/  VIADD R33, R33, 0x4 ;  /* 0x0000000421217836 */ /* 0x000fe40000000000 */
[----:B------:R-:W-:-:S07]  /*13d0*/  IMAD.MOV.U32 R0, RZ, RZ, RZ ;  /* 0x000000ffff007224 */ /* 0x000fce00078e00ff */
.L_x_28:
[----:B------:R-:W-:Y:S01]  /*13e0*/  LOP3.LUT R29, R29, 0x3, RZ, 0xc0, !PT ;  /* 0x000000031d1d7812 */ /* 0x000fe200078ec0ff */
[----:B------:R-:W-:Y:S03]  /*13f0*/  BSSY.RECONVERGENT B7, `(.L_x_27) ;  /* 0x0000059000077945 */ /* 0x000fe60003800200 */
[----:B------:R-:W-:-:S04]  /*1400*/  ISETP.NE.U32.AND P0, PT, R29, RZ, PT ;  /* 0x000000ff1d00720c */ /* 0x000fc80003f05070 */
[----:B------:R-:W-:-:S13]  /*1410*/  ISETP.NE.AND.EX P0, PT, RZ, RZ, PT, P0 ;  /* 0x000000ffff00720c */ /* 0x000fda0003f05300 */
[----:B------:R-:W-:Y:S05]  /*1420*/  @!P0 BRA `(.L_x_40) ;  /* 0x0000000400548947 */ /* 0x000fea0003800000 */
[----:B------:R-:W-:-:S04]  /*1430*/  ISETP.NE.U32.AND P0, PT, R29, 0x1, PT ;  /* 0x000000011d00780c */ /* 0x000fc80003f05070 */
[----:B------:R-:W-:-:S13]  /*1440*/  ISETP.NE.AND.EX P0, PT, RZ, RZ, PT, P0 ;  /* 0x000000ffff00720c */ /* 0x000fda0003f05300 */
[----:B------:R-:W-:Y:S05]  /*1450*/  @!P0 BRA `(.L_x_41) ;  /* 0x0000000000dc8947 */ /* 0x000fea0003800000 */
[----:B------:R-:W4:Y:S01]  /*1460*/  LDCU.64 UR6, c[0x0][0x388] ;  /* 0x00007100ff0677ac */ /* 0x000f220008000a00 */
[C---:B------:R-:W-:Y:S01]  /*1470*/  IADD3 R2, P0, PT, R33.reuse, R22, RZ ;  /* 0x0000001621027210 */ /* 0x040fe20007f1e0ff */
[----:B------:R-:W5:Y:S04]  /*1480*/  LDCU.64 UR4, c[0x0][0x390] ;  /* 0x00007200ff0477ac */ /* 0x000f680008000a00 */
[----:B------:R-:W-:Y:S01]  /*1490*/  IMAD.X R3, R0, 0x1, R31, P0 ;  /* 0x0000000100037824 */ /* 0x000fe200000e061f */
[----:B------:R-:W-:Y:S02]  /*14a0*/  IADD3 R7, P0, PT, R33, R18, RZ ;  /* 0x0000001221077210 */ /* 0x000fe40007f1e0ff */
[----:B----4-:R-:W-:-:S03]  /*14b0*/  LEA R4, P1, R2, UR6, 0x3 ;  /* 0x0000000602047c11 */ /* 0x010fc6000f8218ff */
[----:B------:R-:W-:Y:S01]  /*14c0*/  IMAD.X R0, R0, 0x1, R30, P0 ;  /* 0x0000000100007824 */ /* 0x000fe200000e061e */
[----:B------:R-:W-:Y:S02]  /*14d0*/  LEA.HI.X R5, R2, UR7, R3, 0x3, P1 ;  /* 0x0000000702057c11 */ /* 0x000fe400088f1c03 */
[C---:B-----5:R-:W-:Y:S01]  /*14e0*/  LEA R6, P0, R7.reuse, UR4, 0x3 ;  /* 0x0000000407067c11 */ /* 0x060fe2000f8018ff */
[----:B-1----:R-:W4:Y:S04]  /*14f0*/  LDG.E.64 R2, desc[UR36][R16.64] ;  /* 0x0000002410027981 */ /* 0x002f28000c1e1b00 */
[----:B------:R-:W4:Y:S01]  /*1500*/  LDG.E.64 R4, desc[UR36][R4.64] ;  /* 0x0000002404047981 */ /* 0x000f22000c1e1b00 */
[----:B------:R-:W-:-:S06]  /*1510*/  LEA.HI.X R7, R7, UR5, R0, 0x3, P0 ;  /* 0x0000000507077c11 */ /* 0x000fcc00080f1c00 */
[----:B------:R-:W5:Y:S01]  /*1520*/  LDG.E.64 R6, desc[UR36][R6.64] ;  /* 0x0000002406067981 */ /* 0x000f62000c1e1b00 */
[----:B------:R-:W-:Y:S01]  /*1530*/  BSSY.RECONVERGENT B6, `(.L_x_42) ;  /* 0x000000d000067945 */ /* 0x000fe20003800200 */
[----:B----4-:R-:W-:-:S08]  /*1540*/  DMUL R8, R2, R4 ;  /* 0x0000000402087228 */ /* 0x010fd00000000000 */
[----:B-----5:R-:W-:-:S14]  /*1550*/  DSETP.NEU.AND P0, PT, R6, R8, PT ;  /* 0x000000080600722a */ /* 0x020fdc0003f0d000 */
[----:B------:R-:W-:Y:S05]  /*1560*/  @!P0 BRA `(.L_x_43) ;  /* 0x0000000000248947 */ /* 0x000fea0003800000 */
[----:B------:R-:W-:Y:S01]  /*1570*/  MOV R2, 0x0 ;  /* 0x0000000000027802 */ /* 0x000fe20000000f00 */
[----:B------:R-:W1:Y:S01]  /*1580*/  LDCU.64 UR4, c[0x4][0x10] ;  /* 0x01000200ff0477ac */ /* 0x000e620008000a00 */
[----:B------:R-:W-:-:S04]  /*1590*/  CS2R R6, SRZ ;  /* 0x0000000000067805 */ /* 0x000fc8000001ff00 */
[----:B------:R-:W4:Y:S01]  /*15a0*/  LDC.64 R2, c[0x4][R2] ;  /* 0x0100000002027b82 */ /* 0x000f220000000a00 */
[----:B-1----:R-:W-:Y:S02]  /*15b0*/  IMAD.U32 R4, RZ, RZ, UR4 ;  /* 0x00000004ff047e24 */ /* 0x002fe4000f8e00ff */
[----:B------:R-:W-:-:S07]  /*15c0*/  IMAD.U32 R5, RZ, RZ, UR5 ;  /* 0x00000005ff057e24 */ /* 0x000fce000f8e00ff */
[----:B------:R-:W-:-:S07]  /*15d0*/  LEPC R20, `(.L_x_44) ;  /* 0x000000001014794e */ /* 0x000fce0000000000 */
[----:B0-234-:R-:W-:Y:S05]  /*15e0*/  CALL.ABS.NOINC R2 ;  /* 0x0000000002007343 */ /* 0x01dfea0003c00000 */
.L_x_44:
[----:B------:R1:W5:Y:S02]  /*15f0*/  LDG.E.64 R2, desc[UR36][R16.64] ;  /* 0x0000002410027981 */ /* 0x000364000c1e1b00 */
.L_x_43:
[----:B------:R-:W-:Y:S05]  /*1600*/  BSYNC.RECONVERGENT B6 ;  /* 0x0000000000067941 */ /* 0x000fea0003800200 */
.L_x_42:
        /* <DEDUP_REMOVED lines=12> */
[----:B------:R-:W2:Y:S01]  /*16d0*/  LDG.E.64 R6, desc[UR36][R6.64] ;  /* 0x0000002406067981 */ /* 0x000ea2000c1e1b00 */
[----:B------:R-:W-:Y:S01]  /*16e0*/  BSSY.RECONVERGENT B6, `(.L_x_45) ;  /* 0x000000c000067945 */ /* 0x000fe20003800200 */
[----:B----45:R-:W-:-:S08]  /*16f0*/  DMUL R2, R4, R2 ;  /* 0x0000000204027228 */ /* 0x030fd00000000000 */
[----:B--2---:R-:W-:-:S14]  /*1700*/  DSETP.NEU.AND P0, PT, R6, R2, PT ;  /* 0x000000020600722a */ /* 0x004fdc0003f0d000 */
[----:B------:R-:W-:Y:S05]  /*1710*/  @!P0 BRA `(.L_x_46) ;  /* 0x0000000000208947 */ /* 0x000fea0003800000 */
[----:B------:R-:W-:Y:S01]  /*1720*/  MOV R2, 0x0 ;  /* 0x0000000000027802 */ /* 0x000fe20000000f00 */
[----:B------:R-:W0:Y:S01]  /*1730*/  LDCU.64 UR4, c[0x4][0x10] ;  /* 0x01000200ff0477ac */ /* 0x000e220008000a00 */
[----:B------:R-:W-:-:S04]  /*1740*/  CS2R R6, SRZ ;  /* 0x0000000000067805 */ /* 0x000fc8000001ff00 */
[----:B------:R-:W2:Y:S01]  /*1750*/  LDC.64 R2, c[0x4][R2] ;  /* 0x0100000002027b82 */ /* 0x000ea20000000a00 */
[----:B0-----:R-:W-:Y:S02]  /*1760*/  IMAD.U32 R4, RZ, RZ, UR4 ;  /* 0x00000004ff047e24 */ /* 0x001fe4000f8e00ff */
[----:B------:R-:W-:-:S07]  /*1770*/  IMAD.U32 R5, RZ, RZ, UR5 ;  /* 0x00000005ff057e24 */ /* 0x000fce000f8e00ff */
[----:B------:R-:W-:-:S07]  /*1780*/  LEPC R20, `(.L_x_46) ;  /* 0x000000001014794e */ /* 0x000fce0000000000 */
[----:B-123--:R-:W-:Y:S05]  /*1790*/  CALL.ABS.NOINC R2 ;  /* 0x0000000002007343 */ /* 0x00efea0003c00000 */
.L_x_46:
[----:B------:R-:W-:Y:S05]  /*17a0*/  BSYNC.RECONVERGENT B6 ;  /* 0x0000000000067941 */ /* 0x000fea0003800200 */
.L_x_45:
[----:B------:R-:W-:Y:S02]  /*17b0*/  VIADD R33, R33, 0x2 ;  /* 0x0000000221217836 */ /* 0x000fe40000000000 */
[----:B------:R-:W-:-:S07]  /*17c0*/  IMAD.MOV.U32 R0, RZ, RZ, RZ ;  /* 0x000000ffff007224 */ /* 0x000fce00078e00ff */
.L_x_41:
[----:B------:R-:W4:Y:S02]  /*17d0*/  LDCU UR4, c[0x0][0x398] ;  /* 0x00007300ff0477ac */ /* 0x000f240008000800 */
[----:B----4-:R-:W-:-:S09]  /*17e0*/  ULOP3.LUT UP0, URZ, UR4, 0x1, URZ, 0xc0, !UPT ;  /* 0x0000000104ff7892 */ /* 0x010fd2000f80c0ff */
[----:B------:R-:W-:Y:S05]  /*17f0*/  BRA.U !UP0, `(.L_x_40) ;  /* 0x0000000108607547 */ /* 0x000fea000b800000 */
[----:B------:R-:W4:Y:S01]  /*1800*/  LDCU.64 UR6, c[0x0][0x388] ;  /* 0x00007100ff0677ac */ /* 0x000f220008000a00 */
[C---:B------:R-:W-:Y:S01]  /*1810*/  IADD3 R3, P0, PT, R33.reuse, R22, RZ ;  /* 0x0000001621037210 */ /* 0x040fe20007f1e0ff */
[----:B0123--:R-:W2:Y:S01]  /*1820*/  LDG.E.64 R16, desc[UR36][R16.64] ;  /* 0x0000002410107981 */ /* 0x00fea2000c1e1b00 */
[----:B------:R-:W0:Y:S03]  /*1830*/  LDCU.64 UR4, c[0x0][0x390] ;  /* 0x00007200ff0477ac */ /* 0x000e260008000a00 */
[----:B------:R-:W-:Y:S01]  /*1840*/  IMAD.X R4, R0, 0x1, R31, P0 ;  /* 0x0000000100047824 */ /* 0x000fe200000e061f */
[----:B------:R-:W-:-:S05]  /*1850*/  IADD3 R18, P0, PT, R33, R18, RZ ;  /* 0x0000001221127210 */ /* 0x000fca0007f1e0ff */
[----:B------:R-:W-:Y:S01]  /*1860*/  IMAD.X R5, R0, 0x1, R30, P0 ;  /* 0x0000000100057824 */ /* 0x000fe200000e061e */
[----:B----4-:R-:W-:-:S04]  /*1870*/  LEA R2, P1, R3, UR6, 0x3 ;  /* 0x0000000603027c11 */ /* 0x010fc8000f8218ff */
[----:B------:R-:W-:Y:S02]  /*1880*/  LEA.HI.X R3, R3, UR7, R4, 0x3, P1 ;  /* 0x0000000703037c11 */ /* 0x000fe400088f1c04 */
[----:B0-----:R-:W-:-:S04]  /*1890*/  LEA R4, P0, R18, UR4, 0x3 ;  /* 0x0000000412047c11 */ /* 0x001fc8000f8018ff */
[----:B------:R-:W2:Y:S01]  /*18a0*/  LDG.E.64 R2, desc[UR36][R2.64] ;  /* 0x0000002402027981 */ /* 0x000ea2000c1e1b00 */
[----:B------:R-:W-:-:S06]  /*18b0*/  LEA.HI.X R5, R18, UR5, R5, 0x3, P0 ;  /* 0x0000000512057c11 */ /* 0x000fcc00080f1c05 */
[----:B------:R-:W3:Y:S01]  /*18c0*/  LDG.E.64 R4, desc[UR36][R4.64] ;  /* 0x0000002404047981 */ /* 0x000ee2000c1e1b00 */
[----:B--2---:R-:W-:-:S08]  /*18d0*/  DMUL R6, R16, R2 ;  /* 0x0000000210067228 */ /* 0x004fd00000000000 */
[----:B---3--:R-:W-:-:S14]  /*18e0*/  DSETP.NEU.AND P0, PT, R4, R6, PT ;  /* 0x000000060400722a */ /* 0x008fdc0003f0d000 */
[----:B------:R-:W-:Y:S05]  /*18f0*/  @!P0 BRA `(.L_x_40) ;  /* 0x0000000000208947 */ /* 0x000fea0003800000 */
[----:B------:R-:W-:Y:S01]  /*1900*/  MOV R0, 0x0 ;  /* 0x0000000000007802 */ /* 0x000fe20000000f00 */
[----:B------:R-:W0:Y:S01]  /*1910*/  LDCU.64 UR4, c[0x4][0x10] ;  /* 0x01000200ff0477ac */ /* 0x000e220008000a00 */
[----:B------:R-:W-:Y:S02]  /*1920*/  CS2R R6, SRZ ;  /* 0x0000000000067805 */ /* 0x000fe4000001ff00 */
[----:B------:R1:W2:Y:S01]  /*1930*/  LDC.64 R2, c[0x4][R0] ;  /* 0x0100000000027b82 */ /* 0x0002a20000000a00 */
[----:B0-----:R-:W-:Y:S02]  /*1940*/  IMAD.U32 R4, RZ, RZ, UR4 ;  /* 0x00000004ff047e24 */ /* 0x001fe4000f8e00ff */
[----:B-1----:R-:W-:-:S07]  /*1950*/  IMAD.U32 R5, RZ, RZ, UR5 ;  /* 0x00000005ff057e24 */ /* 0x002fce000f8e00ff */
[----:B------:R-:W-:-:S07]  /*1960*/  LEPC R20, `(.L_x_40) ;  /* 0x000000001014794e */ /* 0x000fce0000000000 */
[----:B--2---:R-:W-:Y:S05]  /*1970*/  CALL.ABS.NOINC R2 ;  /* 0x0000000002007343 */ /* 0x004fea0003c00000 */
.L_x_40:
[----:B-1----:R-:W-:Y:S05]  /*1980*/  BSYNC.RECONVERGENT B7 ;  /* 0x0000000000077941 */ /* 0x002fea0003800200 */
.L_x_27:
[----:B------:R-:W4:Y:S01]  /*1990*/  LDC.64 R2, c[0x0][0x398] ;  /* 0x0000e600ff027b82 */ /* 0x000f220000000a00 */
[----:B------:R-:W-:-:S05]  /*19a0*/  IADD3 R25, P0, PT, R25, 0x1, RZ ;  /* 0x0000000119197810 */ /* 0x000fca0007f1e0ff */
[----:B------:R-:W-:Y:S01]  /*19b0*/  IMAD.X R24, RZ, RZ, R24, P0 ;  /* 0x000000ffff187224 */ /* 0x000fe200000e0618 */
[----:B----4-:R-:W-:-:S04]  /*19c0*/  ISETP.GE.U32.AND P0, PT, R25, R2, PT ;  /* 0x000000021900720c */ /* 0x010fc80003f06070 */
[----:B------:R-:W-:-:S13]  /*19d0*/  ISETP.GE.U32.AND.EX P0, PT, R24, R3, PT, P0 ;  /* 0x000000031800720c */ /* 0x000fda0003f06100 */
[----:B------:R-:W-:Y:S05]  /*19e0*/  @!P0 BRA `(.L_x_47) ;  /* 0xffffffe400c88947 */ /* 0x000fea000383ffff */
[----:B-1----:R-:W-:Y:S05]  /*19f0*/  BSYNC.RECONVERGENT B8 ;  /* 0x0000000000087941 */ /* 0x002fea0003800200 */
.L_x_0:
[----:B------:R-:W-:-:S04]  /*1a00*/  IADD3 R27, P1, PT, R27, 0x1, RZ ;  /* 0x000000011b1b7810 */ /* 0x000fc80007f3e0ff */
[----:B------:R-:W-:Y:S01]  /*1a10*/  ISETP.GE.U32.AND P0, PT, R27, R2, PT ;  /* 0x000000021b00720c */ /* 0x000fe20003f06070 */
[----:B------:R-:W-:-:S05]  /*1a20*/  IMAD.X R26, RZ, RZ, R26, P1 ;  /* 0x000000ffff1a7224 */ /* 0x000fca00008e061a */
[----:B------:R-:W-:-:S13]  /*1a30*/  ISETP.GE.U32.AND.EX P0, PT, R26, R3, PT, P0 ;  /* 0x000000031a00720c */ /* 0x000fda0003f06100 */
[----:B------:R-:W-:Y:S05]  /*1a40*/  @!P0 BRA `(.L_x_48) ;  /* 0xffffffe400888947 */ /* 0x000fea000383ffff */
[----:B------:R-:W-:Y:S05]  /*1a50*/  EXIT ;  /* 0x000000000000794d */ /* 0x000fea0003800000 */
.L_x_49:
[----:B------:R-:W-:-:S00]  /*1a60*/  BRA `(.L_x_49) ;  /* 0xfffffffc00fc7947 */ /* 0x000fc0000383ffff */
[----:B------:R-:W-:-:S00]  /*1a70*/  NOP ;  /* 0x0000000000007918 */ /* 0x000fc00000000000 */
        /* <DEDUP_REMOVED lines=8> */
.L_x_54:


//--------------------- .text._Z24multiplica_matriz_passo2PdS_S_m --------------------------
	.section	.text._Z24multiplica_matriz_passo2PdS_S_m,"ax",@progbits
	.align	128
        .global         _Z24multiplica_matriz_passo2PdS_S_m
        .type           _Z24multiplica_matriz_passo2PdS_S_m,@function
        .size           _Z24multiplica_matriz_passo2PdS_S_m,(.L_x_55 - _Z24multiplica_matriz_passo2PdS_S_m)
        .other          _Z24multiplica_matriz_passo2PdS_S_m,@"STO_CUDA_ENTRY STV_DEFAULT"
_Z24multiplica_matriz_passo2PdS_S_m:
.text._Z24multiplica_matriz_passo2PdS_S_m:
[----:B------:R-:W-:Y:S01]  /*0000*/  LDC R1, c[0x0][0x37c] ;  /* 0x0000df00ff017b82 */ /* 0x000fe20000000800 */
[----:B------:R-:W0:Y:S01]  /*0010*/  S2R R0, SR_TID.X ;  /* 0x0000000000007919 */ /* 0x000e220000002100 */
[----:B------:R-:W0:Y:S02]  /*0020*/  LDCU UR10, c[0x0][0x360] ;  /* 0x00006c00ff0a77ac */ /* 0x000e240008000800 */
[----:B0-----:R-:W-:-:S13]  /*0030*/  ISETP.GE.U32.AND P0, PT, R0, UR10, PT ;  /* 0x0000000a00007c0c */ /* 0x001fda000bf06070 */
[----:B------:R-:W-:Y:S05]  /*0040*/  @P0 EXIT ;  /* 0x000000000000094d */ /* 0x000fea0003800000 */
[----:B------:R-:W-:Y:S01]  /*0050*/  S2UR UR4, SR_CTAID.X ;  /* 0x00000000000479c3 */ /* 0x000fe20000002500 */
[----:B------:R-:W0:Y:S01]  /*0060*/  LDCU.64 UR8, c[0x0][0x398] ;  /* 0x00007300ff0877ac */ /* 0x000e220008000a00 */
[----:B------:R-:W-:Y:S02]  /*0070*/  HFMA2 R2, -RZ, RZ, 0, 0 ;  /* 0x00000000ff027431 */ /* 0x000fe400000001ff */
[----:B------:R-:W-:Y:S01]  /*0080*/  IMAD.U32 R5, RZ, RZ, UR10 ;  /* 0x0000000aff057e24 */ /* 0x000fe2000f8e00ff */
[----:B------:R-:W-:Y:S01]  /*0090*/  UMOV UR5, URZ ;  /* 0x000000ff00057c82 */ /* 0x000fe20008000000 */
[----:B------:R-:W-:Y:S01]  /*00a0*/  IMAD.SHL.U32 R3, R0, 0x2, RZ ;  /* 0x0000000200037824 */ /* 0x000fe200078e00ff */
[----:B------:R-:W1:Y:S01]  /*00b0*/  LDCU.64 UR12, c[0x0][0x358] ;  /* 0x00006b00ff0c77ac */ /* 0x000e620008000a00 */
[----:B------:R-:W2:Y:S01]  /*00c0*/  S2UR UR6, SR_CTAID.Y ;  /* 0x00000000000679c3 */ /* 0x000ea20000002600 */
[----:B------:R-:W-:Y:S01]  /*00d0*/  IMAD.MOV.U32 R4, RZ, RZ, 0x1 ;  /* 0x00000001ff047424 */ /* 0x000fe200078e00ff */
[----:B------:R-:W3:Y:S01]  /*00e0*/  LDCU.64 UR18, c[0x0][0x398] ;  /* 0x00007300ff1277ac */ /* 0x000ee20008000a00 */
[----:B------:R-:W4:Y:S01]  /*00f0*/  LDCU.64 UR16, c[0x0][0x390] ;  /* 0x00007200ff1077ac */ /* 0x000f220008000a00 */
[----:B0-----:R-:W-:-:S02]  /*0100*/  UIMAD UR7, UR9, UR8, URZ ;  /* 0x00000008090772a4 */ /* 0x001fc4000f8e02ff */
[----:B------:R-:W-:Y:S02]  /*0110*/  UIMAD.WIDE.U32 UR14, UR8, UR8, URZ ;  /* 0x00000008080e72a5 */ /* 0x000fe4000f8e00ff */
[----:B------:R-:W-:-:S04]  /*0120*/  UIMAD UR7, UR8, UR9, UR7 ;  /* 0x00000009080772a4 */ /* 0x000fc8000f8e0207 */
[----:B------:R-:W-:Y:S02]  /*0130*/  UIADD3 UR7, UPT, UPT, UR15, UR7, URZ ;  /* 0x000000070f077290 */ /* 0x000fe4000fffe0ff */
[----:B--2---:R-:W-:-:S04]  /*0140*/  UIMAD.WIDE.U32 UR4, UR6, UR8, UR4 ;  /* 0x00000008060472a5 */ /* 0x004fc8000f8e0004 */
[----:B-1-34-:R-:W-:-:S12]  /*0150*/  UIMAD UR6, UR6, UR9, UR5 ;  /* 0x00000009060672a4 */ /* 0x01afd8000f8e0205 */
.L_x_50:
[----:B0-----:R-:W-:-:S04]  /*0160*/  IMAD.WIDE.U32 R8, R4, R3, RZ ;  /* 0x0000000304087225 */ /* 0x001fc800078e00ff */
[----:B------:R-:W-:Y:S01]  /*0170*/  IMAD R7, R2, R3, RZ ;  /* 0x0000000302077224 */ /* 0x000fe200078e02ff */
[----:B------:R-:W-:-:S03]  /*0180*/  IADD3 R15, P1, PT, R4, R8, RZ ;  /* 0x00000008040f7210 */ /* 0x000fc60007f3e0ff */
[----:B------:R-:W-:Y:S01]  /*0190*/  IMAD.IADD R13, R9, 0x1, R7 ;  /* 0x00000001090d7824 */ /* 0x000fe200078e0207 */
[----:B------:R-:W-:-:S03]  /*01a0*/  ISETP.GT.U32.AND P0, PT, R8, R15, PT ;  /* 0x0000000f0800720c */ /* 0x000fc60003f04070 */
[----:B------:R-:W-:-:S05]  /*01b0*/  IMAD.X R10, R2, 0x1, R13, P1 ;  /* 0x00000001020a7824 */ /* 0x000fca00008e060d */
[----:B------:R-:W-:-:S04]  /*01c0*/  ISETP.GT.U32.AND.EX P0, PT, R13, R10, PT, P0 ;  /* 0x0000000a0d00720c */ /* 0x000fc80003f04100 */
[----:B------:R-:W-:Y:S02]  /*01d0*/  SEL R6, R8, R15, P0 ;  /* 0x0000000f08067207 */ /* 0x000fe40000000000 */
[----:B------:R-:W-:Y:S02]  /*01e0*/  SEL R7, R13, R10, P0 ;  /* 0x0000000a0d077207 */ /* 0x000fe40000000000 */
[----:B------:R-:W-:-:S04]  /*01f0*/  ISETP.GE.U32.AND P0, PT, R6, UR18, PT ;  /* 0x0000001206007c0c */ /* 0x000fc8000bf06070 */
[----:B------:R-:W-:-:S13]  /*0200*/  ISETP.GE.U32.AND.EX P0, PT, R7, UR19, PT, P0 ;  /* 0x0000001307007c0c */ /* 0x000fda000bf06100 */
[----:B------:R-:W-:Y:S05]  /*0210*/  @P0 EXIT ;  /* 0x000000000000094d */ /* 0x000fea0003800000 */
[----:B------:R-:W-:Y:S01]  /*0220*/  IMAD.U32 R6, RZ, RZ, UR4 ;  /* 0x00000004ff067e24 */ /* 0x000fe2000f8e00ff */
[----:B------:R-:W-:Y:S01]  /*0230*/  MOV R11, UR6 ;  /* 0x00000006000b7c02 */ /* 0x000fe20008000f00 */
[----:B------:R-:W-:Y:S02]  /*0240*/  IMAD.U32 R7, RZ, RZ, UR5 ;  /* 0x00000005ff077e24 */ /* 0x000fe4000f8e00ff */
[----:B------:R-:W-:Y:S01]  /*0250*/  IMAD R7, R10, UR14, RZ ;  /* 0x0000000e0a077c24 */ /* 0x000fe2000f8e02ff */
[----:B------:R-:W-:Y:S01]  /*0260*/  MOV R10, R6 ;  /* 0x00000006000a7202 */ /* 0x000fe20000000f00 */
[----:B------:R-:W-:Y:S02]  /*0270*/  IMAD R13, R13, UR14, RZ ;  /* 0x0000000e0d0d7c24 */ /* 0x000fe4000f8e02ff */
[C---:B------:R-:W-:Y:S02]  /*0280*/  IMAD R9, R15.reuse, UR7, R7 ;  /* 0x000000070f097c24 */ /* 0x040fe4000f8e0207 */
[----:B------:R-:W-:-:S04]  /*0290*/  IMAD.WIDE.U32 R6, R15, UR14, R10 ;  /* 0x0000000e0f067c25 */ /* 0x000fc8000f8e000a */
[----:B------:R-:W-:Y:S01]  /*02a0*/  IMAD R13, R8, UR7, R13 ;  /* 0x00000007080d7c24 */ /* 0x000fe2000f8e020d */
[----:B------:R-:W-:Y:S01]  /*02b0*/  LEA R12, P0, R6, UR16, 0x3 ;  /* 0x00000010060c7c11 */ /* 0x000fe2000f8018ff */
[----:B------:R-:W-:-:S04]  /*02c0*/  IMAD.WIDE.U32 R10, R8, UR14, R10 ;  /* 0x0000000e080a7c25 */ /* 0x000fc8000f8e000a */
[----:B------:R-:W-:Y:S01]  /*02d0*/  IMAD.IADD R9, R7, 0x1, R9 ;  /* 0x0000000107097824 */ /* 0x000fe200078e0209 */
[----:B------:R-:W-:Y:S01]  /*02e0*/  LEA R8, P1, R10, UR16, 0x3 ;  /* 0x000000100a087c11 */ /* 0x000fe2000f8218ff */
[----:B------:R-:W-:-:S03]  /*02f0*/  IMAD.IADD R7, R11, 0x1, R13 ;  /* 0x000000010b077824 */ /* 0x000fc600078e020d */
[----:B------:R-:W-:Y:S02]  /*0300*/  LEA.HI.X R13, R6, UR17, R9, 0x3, P0 ;  /* 0x00000011060d7c11 */ /* 0x000fe400080f1c09 */
[----:B------:R-:W-:-:S03]  /*0310*/  LEA.HI.X R9, R10, UR17, R7, 0x3, P1 ;  /* 0x000000110a097c11 */ /* 0x000fc600088f1c07 */
[----:B------:R-:W2:Y:S04]  /*0320*/  LDG.E.64 R6, desc[UR12][R12.64] ;  /* 0x0000000c0c067981 */ /* 0x000ea8000c1e1b00 */
[----:B------:R-:W2:Y:S01]  /*0330*/  LDG.E.64 R10, desc[UR12][R8.64] ;  /* 0x0000000c080a7981 */ /* 0x000ea2000c1e1b00 */
[----:B------:R-:W-:Y:S01]  /*0340*/  SHF.R.U32.HI R5, RZ, 0x1, R5 ;  /* 0x00000001ff057819 */ /* 0x000fe20000011605 */
[----:B------:R-:W-:Y:S05]  /*0350*/  WARPSYNC.ALL ;  /* 0x0000000000007948 */ /* 0x000fea0003800000 */
[----:B------:R-:W-:-:S02]  /*0360*/  ISETP.GE.U32.AND P0, PT, R0, R5, PT ;  /* 0x000000050000720c */ /* 0x000fc40003f06070 */
[C---:B------:R-:W-:Y:S02]  /*0370*/  SHF.L.U64.HI R2, R4.reuse, 0x1, R2 ;  /* 0x0000000104027819 */ /* 0x040fe40000010202 */
[----:B------:R-:W-:Y:S01]  /*0380*/  SHF.L.U32 R4, R4, 0x1, RZ ;  /* 0x0000000104047819 */ /* 0x000fe200000006ff */
[----:B--2---:R-:W-:-:S07]  /*0390*/  DADD R6, R6, R10 ;  /* 0x0000000006067229 */ /* 0x004fce000000000a */
[----:B------:R0:W-:Y:S01]  /*03a0*/  STG.E.64 desc[UR12][R8.64], R6 ;  /* 0x0000000608007986 */ /* 0x0001e2000c101b0c */
[----:B------:R-:W-:Y:S06]  /*03b0*/  BAR.SYNC.DEFER_BLOCKING 0x0 ;  /* 0x0000000000007b1d */ /* 0x000fec0000010000 */
[----:B------:R-:W-:Y:S05]  /*03c0*/  @!P0 BRA `(.L_x_50) ;  /* 0xfffffffc00648947 */ /* 0x000fea000383ffff */
[----:B------:R-:W-:Y:S05]  /*03d0*/  EXIT ;  /* 0x000000000000794d */ /* 0x000fea0003800000 */
.L_x_51:
        /* <DEDUP_REMOVED lines=10> */
.L_x_55:


//--------------------- .text._Z24multiplica_matriz_passo1PdS_S_m --------------------------
	.section	.text._Z24multiplica_matriz_passo1PdS_S_m,"ax",@progbits
	.align	128
        .global         _Z24multiplica_matriz_passo1PdS_S_m
        .type           _Z24multiplica_matriz_passo1PdS_S_m,@function
        .size           _Z24multiplica_matriz_passo1PdS_S_m,(.L_x_56 - _Z24multiplica_matriz_passo1PdS_S_m)
        .other          _Z24multiplica_matriz_passo1PdS_S_m,@"STO_CUDA_ENTRY STV_DEFAULT"
_Z24multiplica_matriz_passo1PdS_S_m:
.text._Z24multiplica_matriz_passo1PdS_S_m:
[----:B------:R-:W0:Y:S01]  /*0000*/  LDC R1, c[0x0][0x37c] ;  /* 0x0000df00ff017b82 */ /* 0x000e220000000800 */
[----:B------:R-:W1:Y:S01]  /*0010*/  S2R R0, SR_TID.X ;  /* 0x0000000000007919 */ /* 0x000e620000002100 */
[----:B------:R-:W2:Y:S01]  /*0020*/  LDCU UR4, c[0x0][0x2f8] ;  /* 0x00005f00ff0477ac */ /* 0x000ea20008000800 */
[----:B0-----:R-:W-:Y:S01]  /*0030*/  VIADD R1, R1, 0xffffffc8 ;  /* 0xffffffc801017836 */ /* 0x001fe20000000000 */
[----:B------:R-:W0:Y:S04]  /*0040*/  LDCU UR5, c[0x0][0x2fc] ;  /* 0x00005f80ff0577ac */ /* 0x000e280008000800 */
[----:B--2---:R-:W-:-:S05]  /*0050*/  IADD3 R6, P1, PT, R1, UR4, RZ ;  /* 0x0000000401067c10 */ /* 0x004fca000ff3e0ff */
[----:B0-----:R-:W-:Y:S01]  /*0060*/  IMAD.X R7, RZ, RZ, UR5, P1 ;  /* 0x00000005ff077e24 */ /* 0x001fe200088e06ff */
[----:B-1----:R-:W-:-:S13]  /*0070*/  ISETP.NE.AND P0, PT, R0, 0x1, PT ;  /* 0x000000010000780c */ /* 0x002fda0003f05270 */
[----:B------:R-:W-:Y:S05]  /*0080*/  @P0 EXIT ;  /* 0x000000000000094d */ /* 0x000fea0003800000 */
[----:B------:R-:W0:Y:S01]  /*0090*/  S2UR UR18, SR_CTAID.X ;  /* 0x00000000001279c3 */ /* 0x000e220000002500 */
[----:B------:R-:W0:Y:S01]  /*00a0*/  LDCU.128 UR4, c[0x0][0x390] ;  /* 0x00007200ff0477ac */ /* 0x000e220008000c00 */
[----:B------:R-:W1:Y:S06]  /*00b0*/  LDCU.128 UR12, c[0x0][0x380] ;  /* 0x00007000ff0c77ac */ /* 0x000e6c0008000c00 */
[----:B------:R-:W2:Y:S01]  /*00c0*/  S2UR UR19, SR_CTAID.Y ;  /* 0x00000000001379c3 */ /* 0x000ea20000002600 */
[----:B------:R-:W3:Y:S01]  /*00d0*/  LDCU.64 UR16, c[0x0][0x358] ;  /* 0x00006b00ff1077ac */ /* 0x000ee20008000a00 */
[----:B0-----:R-:W-:-:S04]  /*00e0*/  UIADD3 UR11, UP1, UPT, UR18, UR6, URZ ;  /* 0x00000006120b7290 */ /* 0x001fc8000ff3e0ff */
[----:B-1----:R-:W-:Y:S02]  /*00f0*/  ULEA UR10, UP2, UR11, UR14, 0x3 ;  /* 0x0000000e0b0a7291 */ /* 0x002fe4000f8418ff */
[----:B--2---:R-:W-:-:S04]  /*0100*/  UIMAD.WIDE.U32 UR8, UR19, UR6, URZ ;  /* 0x00000006130872a5 */ /* 0x004fc8000f8e00ff */
[----:B------:R-:W-:Y:S01]  /*0110*/  IMAD.U32 R12, RZ, RZ, UR10 ;  /* 0x0000000aff0c7e24 */ /* 0x000fe2000f8e00ff */
[----:B------:R-:W-:Y:S02]  /*0120*/  UIMAD UR14, UR19, UR7, UR9 ;  /* 0x00000007130e72a4 */ /* 0x000fe4000f8e0209 */
[----:B------:R-:W-:Y:S02]  /*0130*/  ULEA UR12, UP0, UR8, UR12, 0x3 ;  /* 0x0000000c080c7291 */ /* 0x000fe4000f8018ff */
[----:B------:R-:W-:Y:S02]  /*0140*/  UIADD3.X UR9, UPT, UPT, URZ, UR7, URZ, UP1, !UPT ;  /* 0x00000007ff097290 */ /* 0x000fe40008ffe4ff */
[----:B------:R-:W-:Y:S02]  /*0150*/  ULEA.HI.X UR13, UR8, UR13, UR14, 0x3, UP0 ;  /* 0x0000000d080d7291 */ /* 0x000fe400080f1c0e */
[----:B------:R-:W-:Y:S01]  /*0160*/  ULEA.HI.X UR9, UR11, UR15, UR9, 0x3, UP2 ;  /* 0x0000000f0b097291 */ /* 0x000fe200090f1c09 */
[----:B------:R-:W-:-:S03]  /*0170*/  MOV R10, UR12 ;  /* 0x0000000c000a7c02 */ /* 0x000fc60008000f00 */
[----:B------:R-:W-:Y:S02]  /*0180*/  IMAD.U32 R11, RZ, RZ, UR13 ;  /* 0x0000000dff0b7e24 */ /* 0x000fe4000f8e00ff */
[----:B------:R-:W-:-:S04]  /*0190*/  MOV R13, UR9 ;  /* 0x00000009000d7c02 */ /* 0x000fc80008000f00 */
[----:B---3--:R-:W2:Y:S04]  /*01a0*/  LDG.E.64 R10, desc[UR16][R10.64+0x8] ;  /* 0x000008100a0a7981 */ /* 0x008ea8000c1e1b00 */
[----:B------:R-:W2:Y:S01]  /*01b0*/  LDG.E.64 R12, desc[UR16][R12.64] ;  /* 0x000000100c0c7981 */ /* 0x000ea2000c1e1b00 */
[----:B------:R-:W-:Y:S02]  /*01c0*/  UIADD3 UR8, UP0, UPT, UR18, UR8, URZ ;  /* 0x0000000812087290 */ /* 0x000fe4000ff1e0ff */
[----:B------:R-:W-:Y:S01]  /*01d0*/  IMAD.U32 R2, RZ, RZ, UR18 ;  /* 0x00000012ff027e24 */ /* 0x000fe2000f8e00ff */
[----:B------:R-:W-:Y:S01]  /*01e0*/  UIMAD UR10, UR7, UR6, URZ ;  /* 0x00000006070a72a4 */ /* 0x000fe2000f8e02ff */
[----:B------:R-:W-:Y:S01]  /*01f0*/  IMAD.MOV.U32 R3, RZ, RZ, RZ ;  /* 0x000000ffff037224 */ /* 0x000fe200078e00ff */
[----:B------:R-:W-:Y:S01]  /*0200*/  UIADD3.X UR9, UPT, UPT, URZ, UR14, URZ, UP0, !UPT ;  /* 0x0000000eff097290 */ /* 0x000fe200087fe4ff */
[----:B------:R-:W-:Y:S01]  /*0210*/  MOV R8, UR19 ;  /* 0x0000001300087c02 */ /* 0x000fe20008000f00 */
[----:B------:R-:W-:Y:S01]  /*0220*/  HFMA2 R5, -RZ, RZ, 0, 0 ;  /* 0x00000000ff057431 */ /* 0x000fe200000001ff */
[----:B------:R-:W-:Y:S01]  /*0230*/  MOV R9, RZ ;  /* 0x000000ff00097202 */ /* 0x000fe20000000f00 */
[----:B------:R-:W-:Y:S01]  /*0240*/  UIMAD.WIDE.U32 UR8, UR6, UR6, UR8 ;  /* 0x00000006060872a5 */ /* 0x000fe2000f8e0008 */
[----:B------:R-:W-:Y:S01]  /*0250*/  MOV R0, 0x0 ;  /* 0x0000000000007802 */ /* 0x000fe20000000f00 */
[----:B------:R-:W-:Y:S01]  /*0260*/  UIMAD UR6, UR6, UR7, UR10 ;  /* 0x00000007060672a4 */ /* 0x000fe2000f8e020a */
[----:B------:R-:W-:Y:S01]  /*0270*/  STL.64 [R1+0x8], R2 ;  /* 0x0000080201007387 */ /* 0x000fe20000100a00 */
[----:B------:R-:W-:Y:S01]  /*0280*/  ULEA UR4, UP0, UR8, UR4, 0x3 ;  /* 0x0000000408047291 */ /* 0x000fe2000f8018ff */
[----:B------:R-:W-:Y:S01]  /*0290*/  IMAD.MOV.U32 R4, RZ, RZ, 0x1 ;  /* 0x00000001ff047424 */ /* 0x000fe200078e00ff */
[----:B------:R-:W-:Y:S01]  /*02a0*/  UIADD3 UR6, UPT, UPT, UR9, UR6, URZ ;  /* 0x0000000609067290 */ /* 0x000fe2000fffe0ff */
[----:B------:R0:W-:Y:S03]  /*02b0*/  STL.64 [R1+0x28], R2 ;  /* 0x0000280201007387 */ /* 0x0001e60000100a00 */
[----:B------:R-:W-:Y:S01]  /*02c0*/  ULEA.HI.X UR5, UR8, UR5, UR6, 0x3, UP0 ;  /* 0x0000000508057291 */ /* 0x000fe200080f1c06 */
[----:B------:R-:W-:Y:S04]  /*02d0*/  STL.64 [R1], R8 ;  /* 0x0000000801007387 */ /* 0x000fe80000100a00 */
[----:B------:R-:W-:Y:S01]  /*02e0*/  STL.64 [R1+0x10], R8 ;  /* 0x0000100801007387 */ /* 0x000fe20000100a00 */
[----:B0-----:R0:W1:Y:S03]  /*02f0*/  LDC.64 R2, c[0x4][R0] ;  /* 0x0100000000027b82 */ /* 0x0010660000000a00 */
[----:B------:R-:W-:Y:S04]  /*0300*/  STL.64 [R1+0x18], R4 ;  /* 0x0000180401007387 */ /* 0x000fe80000100a00 */
[----:B------:R3:W-:Y:S01]  /*0310*/  STL.64 [R1+0x20], R4 ;  /* 0x0000200401007387 */ /* 0x0007e20000100a00 */
[----:B--2---:R-:W-:Y:S01]  /*0320*/  DMUL R10, R10, R12 ;  /* 0x0000000c0a0a7228 */ /* 0x004fe20000000000 */
[----:B------:R-:W-:Y:S01]  /*0330*/  IMAD.U32 R12, RZ, RZ, UR4 ;  /* 0x00000004ff0c7e24 */ /* 0x000fe2000f8e00ff */
[----:B------:R-:W-:Y:S01]  /*0340*/  MOV R13, UR5 ;  /* 0x00000005000d7c02 */ /* 0x000fe20008000f00 */
[----:B------:R-:W3:Y:S04]  /*0350*/  LDCU.64 UR4, c[0x4][0x8] ;  /* 0x01000100ff0477ac */ /* 0x000ee80008000a00 */
[----:B------:R0:W-:Y:S04]  /*0360*/  STL.64 [R1+0x30], R10 ;  /* 0x0000300a01007387 */ /* 0x0001e80000100a00 */
[----:B------:R0:W-:Y:S01]  /*0370*/  STG.E.64 desc[UR16][R12.64], R10 ;  /* 0x0000000a0c007986 */ /* 0x0001e2000c101b10 */
[----:B---3--:R-:W-:Y:S01]  /*0380*/  IMAD.U32 R4, RZ, RZ, UR4 ;  /* 0x00000004ff047e24 */ /* 0x008fe2000f8e00ff */
[----:B-1----:R-:W-:-:S07]  /*0390*/  MOV R5, UR5 ;  /* 0x0000000500057c02 */ /* 0x002fce0008000f00 */
[----:B------:R-:W-:-:S07]  /*03a0*/  LEPC R20, `(.L_x_52) ;  /* 0x000000001014794e */ /* 0x000fce0000000000 */
[----:B0-----:R-:W-:Y:S05]  /*03b0*/  CALL.ABS.NOINC R2 ;  /* 0x0000000002007343 */ /* 0x001fea0003c00000 */
.L_x_52:
[----:B------:R-:W-:Y:S05]  /*03c0*/  WARPSYNC.ALL ;  /* 0x0000000000007948 */ /* 0x000fea0003800000 */
[----:B------:R-:W-:Y:S06]  /*03d0*/  BAR.SYNC.DEFER_BLOCKING 0x0 ;  /* 0x0000000000007b1d */ /* 0x000fec0000010000 */
[----:B------:R-:W-:Y:S05]  /*03e0*/  EXIT ;  /* 0x000000000000794d */ /* 0x000fea0003800000 */
.L_x_53:
        /* <DEDUP_REMOVED lines=9> */
.L_x_56:


//--------------------- .nv.global.init           --------------------------
	.section	.nv.global.init,"aw",@progbits
.nv.global.init:
	.type		$str$1,@object
	.size		$str$1,($str - $str$1)
$str$1:
        /*0000*/ 	.byte	0x45, 0x72, 0x72, 0x6f, 0x20, 0x6e, 0x61, 0x20, 0x6d, 0x75, 0x6c, 0x74, 0x69, 0x70, 0x6c, 0x69
        /*0010*/ 	.byte	0x63, 0x61, 0xc3, 0xa7, 0xc3, 0xa3, 0x6f, 0x20, 0x64, 0x65, 0x20, 0x6d, 0x61, 0x74, 0x72, 0x69
        /*0020*/ 	.byte	0x7a, 0x65, 0x73, 0x21, 0x0a, 0x00
	.type		$str,@object
	.size		$str,(.L_0 - $str)
$str:
        /*0026*/ 	.byte	0x43, 0x5b, 0x25, 0x6c, 0x6c, 0x75, 0x5d, 0x5b, 0x25, 0x6c, 0x6c, 0x75, 0x5d, 0x20, 0x3d, 0x20
        /*0036*/ 	.byte	0x41, 0x5b, 0x25, 0x6c, 0x6c, 0x75, 0x5d, 0x5b, 0x25, 0x6c, 0x6c, 0x75, 0x5d, 0x20, 0x2a, 0x20
        /*0046*/ 	.byte	0x42, 0x5b, 0x25, 0x6c, 0x6c, 0x75, 0x5d, 0x5b, 0x25, 0x6c, 0x6c, 0x75, 0x5d, 0x20, 0x3d, 0x20
        /*0056*/ 	.byte	0x25, 0x66, 0x0a, 0x00
.L_0:


//--------------------- .nv.shared.reserved.0     --------------------------
	.section	.nv.shared.reserved.0,"aw",@nobits
	.weak		__nv_reservedSMEM_offset_0_alias
	.size		__nv_reservedSMEM_offset_0_alias, 0, 64
	.other		__nv_reservedSMEM_offset_0_alias,@"STO_CUDA_RESERVED_SHARED STV_DEFAULT"
__nv_reservedSMEM_offset_0_alias:
	.zero		0
	.zero		64


//--------------------- .nv.constant0._Z11checkMultOkPdS_S_m --------------------------
	.section	.nv.constant0._Z11checkMultOkPdS_S_m,"a",@progbits
	.sectionflags	@""
	.align	4
.nv.constant0._Z11checkMultOkPdS_S_m:
	.zero		928


//--------------------- .nv.constant0._Z24multiplica_matriz_passo2PdS_S_m --------------------------
	.section	.nv.constant0._Z24multiplica_matriz_passo2PdS_S_m,"a",@progbits
	.sectionflags	@""
	.align	4
.nv.constant0._Z24multiplica_matriz_passo2PdS_S_m:
	.zero		928


//--------------------- .nv.constant0._Z24multiplica_matriz_passo1PdS_S_m --------------------------
	.section	.nv.constant0._Z24multiplica_matriz_passo1PdS_S_m,"a",@progbits
	.sectionflags	@""
	.align	4
.nv.constant0._Z24multiplica_matriz_passo1PdS_S_m:
	.zero		928


//--------------------- SYMBOLS --------------------------

	.type		.nv.reservedSmem.offset0,@object
	.size		.nv.reservedSmem.offset0,0x4
	.type		vprintf,@function
